// auto-generated by cutlass_sweep.gemm — config: {"arch": "sm_90", "cluster_m": 1, "cluster_n": 8, "dtype": "e4m3", "dtype_b": "e4m3", "layout": "nt", "stages": 0, "tile_k": 32, "tile_m": 256, "tile_n": 64}
#include "cutlass/cutlass.h"
#include "cutlass/gemm/collective/collective_builder.hpp"
#include "cutlass/gemm/device/gemm_universal_adapter.h"
#include "cutlass/gemm/kernel/gemm_universal.hpp"
#include "cutlass/epilogue/collective/collective_builder.hpp"

using ElemA = cutlass::float_e4m3_t;
using ElemB = cutlass::float_e4m3_t;
using ElemCD = cutlass::float_e4m3_t;
using Acc  = float;
using TileShape    = cute::Shape<cute::_256, cute::_64, cute::_32>;
using ClusterShape = cute::Shape<cute::_1, cute::_8, cute::_1>;

using CollectiveEpilogue = typename cutlass::epilogue::collective::CollectiveBuilder<
    cutlass::arch::Sm90, cutlass::arch::OpClassTensorOp,
    TileShape, ClusterShape,
    cutlass::epilogue::collective::EpilogueTileAuto,
    Acc, Acc,
    ElemCD, cutlass::layout::RowMajor, 128 / cutlass::sizeof_bits<ElemCD>::value,
    ElemCD, cutlass::layout::RowMajor, 128 / cutlass::sizeof_bits<ElemCD>::value,
    cutlass::epilogue::collective::EpilogueScheduleAuto
  >::CollectiveOp;

using CollectiveMainloop = typename cutlass::gemm::collective::CollectiveBuilder<
    cutlass::arch::Sm90, cutlass::arch::OpClassTensorOp,
    ElemA, cutlass::layout::RowMajor, 128 / cutlass::sizeof_bits<ElemA>::value,
    ElemB, cutlass::layout::ColumnMajor, 128 / cutlass::sizeof_bits<ElemB>::value,
    Acc,
    TileShape, ClusterShape,
    cutlass::gemm::collective::StageCountAutoCarveout<static_cast<int>(sizeof(typename CollectiveEpilogue::SharedStorage))>,
    cutlass::gemm::collective::KernelScheduleAuto
  >::CollectiveOp;

using GemmKernel = cutlass::gemm::kernel::GemmUniversal<
    cute::Shape<int,int,int,int>,
    CollectiveMainloop,
    CollectiveEpilogue
>;
using Gemm = cutlass::gemm::device::GemmUniversalAdapter<GemmKernel>;

// Force the device kernel symbol into the cubin without needing a host main.
auto* _anchor = &cutlass::device_kernel<GemmKernel>;


// ===== COMPILED SASS (sm_90a) =====

	.target	sm_90a

	.elftype	@"ET_EXEC"


//--------------------- .note.nv.tkinfo           --------------------------
	.section	.note.nv.tkinfo,"",@"SHT_NOTE"
	.sectionflags	@"SHF_NOTE_NV_TKINFO"
	.tkinfo
        /*0018*/ 	.word	0x00000002
        /*0030*/ 	.string	""
        /*0030*/ 	.string	"ptxas"
        /*0030*/ 	.string	"Cuda compilation tools, release 13.0, V13.0.88"
        /*0030*/ 	.string	"Build cuda_13.0.r13.0/compiler.36424714_0"
        /*0030*/ 	.string	"-arch sm_90a -m 64 "



//--------------------- .note.nv.cuinfo           --------------------------
	.section	.note.nv.cuinfo,"",@"SHT_NOTE"
	.sectionflags	@"SHF_NOTE_NV_CUINFO"
        /*0018*/ 	.short	0x0002
        /*001a*/ 	.short	0x005a
        /*001c*/ 	.short	0x0082
	.zero		2


//--------------------- .nv.info                  --------------------------
	.section	.nv.info,"",@"SHT_CUDA_INFO"
	.align	4


	//----- nvinfo : EIATTR_REGCOUNT
	.align		4
        /*0000*/ 	.byte	0x04, 0x2f
        /*0002*/ 	.short	(.L_12 - .L_11)
	.align		4
.L_11:
        /*0004*/ 	.word	index@(_ZN7cutlass13device_kernelINS_4gemm6kernel13GemmUniversalIN4cute5tupleIJiiiiEEENS1_10collective13CollectiveMmaINS1_37MainloopSm90TmaGmmaWarpSpecializedFP8ILi22ENS5_IJNS4_1CILi1EEENSA_ILi8EEESB_EEENS1_35KernelTmaWarpSpecializedCooperativeEEENS5_IJNSA_ILi256EEENSA_ILi64EEENSA_ILi32EEEEEENS_12float_e4m3_tENS5_IJlSB_lEEESK_SL_NS4_8TiledMMAINS4_8MMA_AtomIJNS4_4SM904GMMA30MMA_64x64x32_F32E4M3E4M3_SS_TNILNSP_7ScaleInE1ELSR_1EEEEEENS4_6LayoutINS5_IJNSA_ILi2EEESB_SB_EEENS5_IJSB_NSA_ILi0EEESX_EEEEENS5_IJNS4_10UnderscoreES10_S10_EEEEENS4_23SM90_TMA_LOAD_MULTICASTENS4_14ComposedLayoutINS4_7SwizzleILi1ELi4ELi3EEENS4_18smem_ptr_flag_bitsILi8EEENSU_INS5_IJSC_SI_EEENS5_IJSI_SB_EEEEEEEvNS4_8identityENS4_13SM90_TMA_LOADES1C_vS1D_EENS_8epilogue10collective6detail29Sm90TmaWarpSpecializedAdapterINS1H_15DefaultEpilogueISK_SL_SL_NS1G_6thread17LinearCombinationISK_Li1EffLNS1L_9ScaleType4KindE0ELNS_15FloatRoundStyleE2ESK_EENS1_15EpilogueDefaultEEEEEvvEEEEvNT_6ParamsE)
        /*0008*/ 	.word	0x000000a8


	//----- nvinfo : EIATTR_FRAME_SIZE
	.align		4
.L_12:
        /*000c*/ 	.byte	0x04, 0x11
        /*000e*/ 	.short	(.L_14 - .L_13)
	.align		4
.L_13:
        /*0010*/ 	.word	index@(_ZN7cutlass13device_kernelINS_4gemm6kernel13GemmUniversalIN4cute5tupleIJiiiiEEENS1_10collective13CollectiveMmaINS1_37MainloopSm90TmaGmmaWarpSpecializedFP8ILi22ENS5_IJNS4_1CILi1EEENSA_ILi8EEESB_EEENS1_35KernelTmaWarpSpecializedCooperativeEEENS5_IJNSA_ILi256EEENSA_ILi64EEENSA_ILi32EEEEEENS_12float_e4m3_tENS5_IJlSB_lEEESK_SL_NS4_8TiledMMAINS4_8MMA_AtomIJNS4_4SM904GMMA30MMA_64x64x32_F32E4M3E4M3_SS_TNILNSP_7ScaleInE1ELSR_1EEEEEENS4_6LayoutINS5_IJNSA_ILi2EEESB_SB_EEENS5_IJSB_NSA_ILi0EEESX_EEEEENS5_IJNS4_10UnderscoreES10_S10_EEEEENS4_23SM90_TMA_LOAD_MULTICASTENS4_14ComposedLayoutINS4_7SwizzleILi1ELi4ELi3EEENS4_18smem_ptr_flag_bitsILi8EEENSU_INS5_IJSC_SI_EEENS5_IJSI_SB_EEEEEEEvNS4_8identityENS4_13SM90_TMA_LOADES1C_vS1D_EENS_8epilogue10collective6detail29Sm90TmaWarpSpecializedAdapterINS1H_15DefaultEpilogueISK_SL_SL_NS1G_6thread17LinearCombinationISK_Li1EffLNS1L_9ScaleType4KindE0ELNS_15FloatRoundStyleE2ESK_EENS1_15EpilogueDefaultEEEEEvvEEEEvNT_6ParamsE)
        /*0014*/ 	.word	0x00000000


	//----- nvinfo : EIATTR_MIN_STACK_SIZE
	.align		4
.L_14:
        /*0018*/ 	.byte	0x04, 0x12
        /*001a*/ 	.short	(.L_16 - .L_15)
	.align		4
.L_15:
        /*001c*/ 	.word	index@(_ZN7cutlass13device_kernelINS_4gemm6kernel13GemmUniversalIN4cute5tupleIJiiiiEEENS1_10collective13CollectiveMmaINS1_37MainloopSm90TmaGmmaWarpSpecializedFP8ILi22ENS5_IJNS4_1CILi1EEENSA_ILi8EEESB_EEENS1_35KernelTmaWarpSpecializedCooperativeEEENS5_IJNSA_ILi256EEENSA_ILi64EEENSA_ILi32EEEEEENS_12float_e4m3_tENS5_IJlSB_lEEESK_SL_NS4_8TiledMMAINS4_8MMA_AtomIJNS4_4SM904GMMA30MMA_64x64x32_F32E4M3E4M3_SS_TNILNSP_7ScaleInE1ELSR_1EEEEEENS4_6LayoutINS5_IJNSA_ILi2EEESB_SB_EEENS5_IJSB_NSA_ILi0EEESX_EEEEENS5_IJNS4_10UnderscoreES10_S10_EEEEENS4_23SM90_TMA_LOAD_MULTICASTENS4_14ComposedLayoutINS4_7SwizzleILi1ELi4ELi3EEENS4_18smem_ptr_flag_bitsILi8EEENSU_INS5_IJSC_SI_EEENS5_IJSI_SB_EEEEEEEvNS4_8identityENS4_13SM90_TMA_LOADES1C_vS1D_EENS_8epilogue10collective6detail29Sm90TmaWarpSpecializedAdapterINS1H_15DefaultEpilogueISK_SL_SL_NS1G_6thread17LinearCombinationISK_Li1EffLNS1L_9ScaleType4KindE0ELNS_15FloatRoundStyleE2ESK_EENS1_15EpilogueDefaultEEEEEvvEEEEvNT_6ParamsE)
        /*0020*/ 	.word	0x00000000
.L_16:


//--------------------- .nv.compat                --------------------------
	.section	.nv.compat,"",@"SHT_CUDA_COMPAT_INFO"
	.align	4
        /*0000*/ 	.byte	0x02, 0x09, 0x01, 0x00, 0x02, 0x02, 0x04, 0x00, 0x02, 0x05, 0x05, 0x00, 0x03, 0x07, 0x01, 0x01
        /*0010*/ 	.byte	0x02, 0x03, 0x01, 0x00, 0x02, 0x06, 0x01, 0x00, 0x04, 0x0b, 0x08, 0x00, 0x00, 0x00, 0x00, 0x00
        /*0020*/ 	.byte	0x00, 0x00, 0x00, 0x00


//--------------------- .nv.info._ZN7cutlass13device_kernelINS_4gemm6kernel13GemmUniversalIN4cute5tupleIJiiiiEEENS1_10collective13CollectiveMmaINS1_37MainloopSm90TmaGmmaWarpSpecializedFP8ILi22ENS5_IJNS4_1CILi1EEENSA_ILi8EEESB_EEENS1_35KernelTmaWarpSpecializedCooperativeEEENS5_IJNSA_ILi256EEENSA_ILi64EEENSA_ILi32EEEEEENS_12float_e4m3_tENS5_IJlSB_lEEESK_SL_NS4_8TiledMMAINS4_8MMA_AtomIJNS4_4SM904GMMA30MMA_64x64x32_F32E4M3E4M3_SS_TNILNSP_7ScaleInE1ELSR_1EEEEEENS4_6LayoutINS5_IJNSA_ILi2EEESB_SB_EEENS5_IJSB_NSA_ILi0EEESX_EEEEENS5_IJNS4_10UnderscoreES10_S10_EEEEENS4_23SM90_TMA_LOAD_MULTICASTENS4_14ComposedLayoutINS4_7SwizzleILi1ELi4ELi3EEENS4_18smem_ptr_flag_bitsILi8EEENSU_INS5_IJSC_SI_EEENS5_IJSI_SB_EEEEEEEvNS4_8identityENS4_13SM90_TMA_LOADES1C_vS1D_EENS_8epilogue10collective6detail29Sm90TmaWarpSpecializedAdapterINS1H_15DefaultEpilogueISK_SL_SL_NS1G_6thread17LinearCombinationISK_Li1EffLNS1L_9ScaleType4KindE0ELNS_15FloatRoundStyleE2ESK_EENS1_15EpilogueDefaultEEEEEvvEEEEvNT_6ParamsE --------------------------
	.section	.nv.info._ZN7cutlass13device_kernelINS_4gemm6kernel13GemmUniversalIN4cute5tupleIJiiiiEEENS1_10collective13CollectiveMmaINS1_37MainloopSm90TmaGmmaWarpSpecializedFP8ILi22ENS5_IJNS4_1CILi1EEENSA_ILi8EEESB_EEENS1_35KernelTmaWarpSpecializedCooperativeEEENS5_IJNSA_ILi256EEENSA_ILi64EEENSA_ILi32EEEEEENS_12float_e4m3_tENS5_IJlSB_lEEESK_SL_NS4_8TiledMMAINS4_8MMA_AtomIJNS4_4SM904GMMA30MMA_64x64x32_F32E4M3E4M3_SS_TNILNSP_7ScaleInE1ELSR_1EEEEEENS4_6LayoutINS5_IJNSA_ILi2EEESB_SB_EEENS5_IJSB_NSA_ILi0EEESX_EEEEENS5_IJNS4_10UnderscoreES10_S10_EEEEENS4_23SM90_TMA_LOAD_MULTICASTENS4_14ComposedLayoutINS4_7SwizzleILi1ELi4ELi3EEENS4_18smem_ptr_flag_bitsILi8EEENSU_INS5_IJSC_SI_EEENS5_IJSI_SB_EEEEEEEvNS4_8identityENS4_13SM90_TMA_LOADES1C_vS1D_EENS_8epilogue10collective6detail29Sm90TmaWarpSpecializedAdapterINS1H_15DefaultEpilogueISK_SL_SL_NS1G_6thread17LinearCombinationISK_Li1EffLNS1L_9ScaleType4KindE0ELNS_15FloatRoundStyleE2ESK_EENS1_15EpilogueDefaultEEEEEvvEEEEvNT_6ParamsE,"",@"SHT_CUDA_INFO"
	.sectionflags	@""
	.align	4


	//----- nvinfo : EIATTR_CUDA_API_VERSION
	.align		4
        /*0000*/ 	.byte	0x04, 0x37
        /*0002*/ 	.short	(.L_18 - .L_17)
.L_17:
        /*0004*/ 	.word	0x00000082


	//----- nvinfo : EIATTR_KPARAM_INFO
	.align		4
.L_18:
        /*0008*/ 	.byte	0x04, 0x17
        /*000a*/ 	.short	(.L_20 - .L_19)
.L_19:
        /*000c*/ 	.word	0x00000000
        /*0010*/ 	.short	0x0000
        /*0012*/ 	.short	0x0070
        /*0014*/ 	.byte	0x00, 0xf0, 0x01, 0x10


	//----- nvinfo : EIATTR_SPARSE_MMA_MASK
	.align		4
.L_20:
        /*0018*/ 	.byte	0x03, 0x50
        /*001a*/ 	.short	0x0000


	//----- nvinfo : EIATTR_MAXREG_COUNT
	.align		4
        /*001c*/ 	.byte	0x03, 0x1b
        /*001e*/ 	.short	0x00a8


	//----- nvinfo : EIATTR_NUM_BARRIERS
	.align		4
        /*0020*/ 	.byte	0x02, 0x4c
        /*0022*/ 	.byte	0x01
	.zero		1


	//----- nvinfo : EIATTR_MERCURY_ISA_VERSION
	.align		4
        /*0024*/ 	.byte	0x03, 0x5f
        /*0026*/ 	.short	0x0101


	//----- nvinfo : EIATTR_INT_WARP_WIDE_INSTR_OFFSETS
	.align		4
        /*0028*/ 	.byte	0x04, 0x31
        /*002a*/ 	.short	(.L_22 - .L_21)


	//   ....[0]....
.L_21:
        /*002c*/ 	.word	0x000006b0


	//   ....[1]....
        /*0030*/ 	.word	0x000006d0


	//   ....[2]....
        /*0034*/ 	.word	0x000008a0


	//----- nvinfo : EIATTR_COOP_GROUP_MASK_REGIDS
	.align		4
.L_22:
        /*0038*/ 	.byte	0x04, 0x29
        /*003a*/ 	.short	(.L_24 - .L_23)


	//   ....[0]....
.L_23:
        /*003c*/ 	.word	0xffffffff


	//   ....[1]....
        /*0040*/ 	.word	0xffffffff


	//   ....[2]....
        /*0044*/ 	.word	0xffffffff


	//   ....[3]....
        /*0048*/ 	.word	0xffffffff


	//   ....[4]....
        /*004c*/ 	.word	0xffffffff


	//   ....[5]....
        /*0050*/ 	.word	0xffffffff


	//----- nvinfo : EIATTR_COOP_GROUP_INSTR_OFFSETS
	.align		4
.L_24:
        /*0054*/ 	.byte	0x04, 0x28
        /*0056*/ 	.short	(.L_26 - .L_25)


	//   ....[0]....
.L_25:
        /*0058*/ 	.word	0x00000060


	//   ....[1]....
        /*005c*/ 	.word	0x00000070


	//   ....[2]....
        /*0060*/ 	.word	0x00000130


	//   ....[3]....
        /*0064*/ 	.word	0x00000530


	//   ....[4]....
        /*0068*/ 	.word	0x000009e0


	//   ....[5]....
        /*006c*/ 	.word	0x00001460


	//----- nvinfo : EIATTR_REG_RECONFIG
	.align		4
.L_26:
        /*0070*/ 	.byte	0x01, 0x54
	.zero		2


	//----- nvinfo : EIATTR_MBARRIER_INSTR_OFFSETS
	.align		4
        /*0074*/ 	.byte	0x04, 0x39
        /*0076*/ 	.short	(.L_28 - .L_27)


	//   ....[0]....
.L_27:
        /*0078*/ 	.word	0x00000250
        /*007c*/ 	.word	0x000000ff
        /*0080*/ 	.word	0x00000000
        /*0084*/ 	.short	0x0100
        /*0086*/ 	.byte	0x08
	.zero		1


	//   ....[1]....
        /*0088*/ 	.word	0x00000260
        /*008c*/ 	.word	0x000000ff
        /*0090*/ 	.word	0x000000b0
        /*0094*/ 	.short	0x0100
        /*0096*/ 	.byte	0x08
	.zero		1


	//   ....[2]....
        /*0098*/ 	.word	0x00000270
        /*009c*/ 	.word	0x000000ff
        /*00a0*/ 	.word	0x00000008
        /*00a4*/ 	.short	0x0100
        /*00a6*/ 	.byte	0x08
	.zero		1


	//   ....[3]....
        /*00a8*/ 	.word	0x00000280
        /*00ac*/ 	.word	0x000000ff
        /*00b0*/ 	.word	0x000000b8
        /*00b4*/ 	.short	0x0100
        /*00b6*/ 	.byte	0x08
	.zero		1


	//   ....[4]....
        /*00b8*/ 	.word	0x00000290
        /*00bc*/ 	.word	0x000000ff
        /*00c0*/ 	.word	0x00000010
        /*00c4*/ 	.short	0x0100
        /*00c6*/ 	.byte	0x08
	.zero		1


	//   ....[5]....
        /*00c8*/ 	.word	0x000002a0
        /*00cc*/ 	.word	0x000000ff
        /*00d0*/ 	.word	0x000000c0
        /*00d4*/ 	.short	0x0100
        /*00d6*/ 	.byte	0x08
	.zero		1


	//   ....[6]....
        /*00d8*/ 	.word	0x000002b0
        /*00dc*/ 	.word	0x000000ff
        /*00e0*/ 	.word	0x00000018
        /*00e4*/ 	.short	0x0100
        /*00e6*/ 	.byte	0x08
	.zero		1


	//   ....[7]....
        /*00e8*/ 	.word	0x000002c0
        /*00ec*/ 	.word	0x000000ff
        /*00f0*/ 	.word	0x000000c8
        /*00f4*/ 	.short	0x0100
        /*00f6*/ 	.byte	0x08
	.zero		1


	//   ....[8]....
        /*00f8*/ 	.word	0x000002d0
        /*00fc*/ 	.word	0x000000ff
        /*0100*/ 	.word	0x00000020
        /*0104*/ 	.short	0x0100
        /*0106*/ 	.byte	0x08
	.zero		1


	//   ....[9]....
        /*0108*/ 	.word	0x000002e0
        /*010c*/ 	.word	0x000000ff
        /*0110*/ 	.word	0x000000d0
        /*0114*/ 	.short	0x0100
        /*0116*/ 	.byte	0x08
	.zero		1


	//   ....[10]....
        /*0118*/ 	.word	0x000002f0
        /*011c*/ 	.word	0x000000ff
        /*0120*/ 	.word	0x00000028
        /*0124*/ 	.short	0x0100
        /*0126*/ 	.byte	0x08
	.zero		1


	//   ....[11]....
        /*0128*/ 	.word	0x00000300
        /*012c*/ 	.word	0x000000ff
        /*0130*/ 	.word	0x000000d8
        /*0134*/ 	.short	0x0100
        /*0136*/ 	.byte	0x08
	.zero		1


	//   ....[12]....
        /*0138*/ 	.word	0x00000310
        /*013c*/ 	.word	0x000000ff
        /*0140*/ 	.word	0x00000030
        /*0144*/ 	.short	0x0100
        /*0146*/ 	.byte	0x08
	.zero		1


	//   ....[13]....
        /*0148*/ 	.word	0x00000320
        /*014c*/ 	.word	0x000000ff
        /*0150*/ 	.word	0x000000e0
        /*0154*/ 	.short	0x0100
        /*0156*/ 	.byte	0x08
	.zero		1


	//   ....[14]....
        /*0158*/ 	.word	0x00000330
        /*015c*/ 	.word	0x000000ff
        /*0160*/ 	.word	0x00000038
        /*0164*/ 	.short	0x0100
        /*0166*/ 	.byte	0x08
	.zero		1


	//   ....[15]....
        /*0168*/ 	.word	0x00000340
        /*016c*/ 	.word	0x000000ff
        /*0170*/ 	.word	0x000000e8
        /*0174*/ 	.short	0x0100
        /*0176*/ 	.byte	0x08
	.zero		1


	//   ....[16]....
        /*0178*/ 	.word	0x00000350
        /*017c*/ 	.word	0x000000ff
        /*0180*/ 	.word	0x00000040
        /*0184*/ 	.short	0x0100
        /*0186*/ 	.byte	0x08
	.zero		1


	//   ....[17]....
        /*0188*/ 	.word	0x00000360
        /*018c*/ 	.word	0x000000ff
        /*0190*/ 	.word	0x000000f0
        /*0194*/ 	.short	0x0100
        /*0196*/ 	.byte	0x08
	.zero		1


	//   ....[18]....
        /*0198*/ 	.word	0x00000370
        /*019c*/ 	.word	0x000000ff
        /*01a0*/ 	.word	0x00000048
        /*01a4*/ 	.short	0x0100
        /*01a6*/ 	.byte	0x08
	.zero		1


	//   ....[19]....
        /*01a8*/ 	.word	0x00000380
        /*01ac*/ 	.word	0x000000ff
        /*01b0*/ 	.word	0x000000f8
        /*01b4*/ 	.short	0x0100
        /*01b6*/ 	.byte	0x08
	.zero		1


	//   ....[20]....
        /*01b8*/ 	.word	0x00000390
        /*01bc*/ 	.word	0x000000ff
        /*01c0*/ 	.word	0x00000050
        /*01c4*/ 	.short	0x0100
        /*01c6*/ 	.byte	0x08
	.zero		1


	//   ....[21]....
        /*01c8*/ 	.word	0x000003a0
        /*01cc*/ 	.word	0x000000ff
        /*01d0*/ 	.word	0x00000100
        /*01d4*/ 	.short	0x0100
        /*01d6*/ 	.byte	0x08
	.zero		1


	//   ....[22]....
        /*01d8*/ 	.word	0x000003b0
        /*01dc*/ 	.word	0x000000ff
        /*01e0*/ 	.word	0x00000058
        /*01e4*/ 	.short	0x0100
        /*01e6*/ 	.byte	0x08
	.zero		1


	//   ....[23]....
        /*01e8*/ 	.word	0x000003c0
        /*01ec*/ 	.word	0x000000ff
        /*01f0*/ 	.word	0x00000108
        /*01f4*/ 	.short	0x0100
        /*01f6*/ 	.byte	0x08
	.zero		1


	//   ....[24]....
        /*01f8*/ 	.word	0x000003d0
        /*01fc*/ 	.word	0x000000ff
        /*0200*/ 	.word	0x00000060
        /*0204*/ 	.short	0x0100
        /*0206*/ 	.byte	0x08
	.zero		1


	//   ....[25]....
        /*0208*/ 	.word	0x000003e0
        /*020c*/ 	.word	0x000000ff
        /*0210*/ 	.word	0x00000110
        /*0214*/ 	.short	0x0100
        /*0216*/ 	.byte	0x08
	.zero		1


	//   ....[26]....
        /*0218*/ 	.word	0x000003f0
        /*021c*/ 	.word	0x000000ff
        /*0220*/ 	.word	0x00000068
        /*0224*/ 	.short	0x0100
        /*0226*/ 	.byte	0x08
	.zero		1


	//   ....[27]....
        /*0228*/ 	.word	0x00000400
        /*022c*/ 	.word	0x000000ff
        /*0230*/ 	.word	0x00000118
        /*0234*/ 	.short	0x0100
        /*0236*/ 	.byte	0x08
	.zero		1


	//   ....[28]....
        /*0238*/ 	.word	0x00000410
        /*023c*/ 	.word	0x000000ff
        /*0240*/ 	.word	0x00000070
        /*0244*/ 	.short	0x0100
        /*0246*/ 	.byte	0x08
	.zero		1


	//   ....[29]....
        /*0248*/ 	.word	0x00000420
        /*024c*/ 	.word	0x000000ff
        /*0250*/ 	.word	0x00000120
        /*0254*/ 	.short	0x0100
        /*0256*/ 	.byte	0x08
	.zero		1


	//   ....[30]....
        /*0258*/ 	.word	0x00000430
        /*025c*/ 	.word	0x000000ff
        /*0260*/ 	.word	0x00000078
        /*0264*/ 	.short	0x0100
        /*0266*/ 	.byte	0x08
	.zero		1


	//   ....[31]....
        /*0268*/ 	.word	0x00000440
        /*026c*/ 	.word	0x000000ff
        /*0270*/ 	.word	0x00000128
        /*0274*/ 	.short	0x0100
        /*0276*/ 	.byte	0x08
	.zero		1


	//   ....[32]....
        /*0278*/ 	.word	0x00000450
        /*027c*/ 	.word	0x000000ff
        /*0280*/ 	.word	0x00000080
        /*0284*/ 	.short	0x0100
        /*0286*/ 	.byte	0x08
	.zero		1


	//   ....[33]....
        /*0288*/ 	.word	0x00000460
        /*028c*/ 	.word	0x000000ff
        /*0290*/ 	.word	0x00000130
        /*0294*/ 	.short	0x0100
        /*0296*/ 	.byte	0x08
	.zero		1


	//   ....[34]....
        /*0298*/ 	.word	0x00000470
        /*029c*/ 	.word	0x000000ff
        /*02a0*/ 	.word	0x00000088
        /*02a4*/ 	.short	0x0100
        /*02a6*/ 	.byte	0x08
	.zero		1


	//   ....[35]....
        /*02a8*/ 	.word	0x00000480
        /*02ac*/ 	.word	0x000000ff
        /*02b0*/ 	.word	0x00000138
        /*02b4*/ 	.short	0x0100
        /*02b6*/ 	.byte	0x08
	.zero		1


	//   ....[36]....
        /*02b8*/ 	.word	0x00000490
        /*02bc*/ 	.word	0x000000ff
        /*02c0*/ 	.word	0x00000090
        /*02c4*/ 	.short	0x0100
        /*02c6*/ 	.byte	0x08
	.zero		1


	//   ....[37]....
        /*02c8*/ 	.word	0x000004a0
        /*02cc*/ 	.word	0x000000ff
        /*02d0*/ 	.word	0x00000140
        /*02d4*/ 	.short	0x0100
        /*02d6*/ 	.byte	0x08
	.zero		1


	//   ....[38]....
        /*02d8*/ 	.word	0x000004b0
        /*02dc*/ 	.word	0x000000ff
        /*02e0*/ 	.word	0x00000098
        /*02e4*/ 	.short	0x0100
        /*02e6*/ 	.byte	0x08
	.zero		1


	//   ....[39]....
        /*02e8*/ 	.word	0x000004c0
        /*02ec*/ 	.word	0x000000ff
        /*02f0*/ 	.word	0x00000148
        /*02f4*/ 	.short	0x0100
        /*02f6*/ 	.byte	0x08
	.zero		1


	//   ....[40]....
        /*02f8*/ 	.word	0x000004d0
        /*02fc*/ 	.word	0x000000ff
        /*0300*/ 	.word	0x000000a0
        /*0304*/ 	.short	0x0100
        /*0306*/ 	.byte	0x08
	.zero		1


	//   ....[41]....
        /*0308*/ 	.word	0x000004e0
        /*030c*/ 	.word	0x000000ff
        /*0310*/ 	.word	0x00000150
        /*0314*/ 	.short	0x0100
        /*0316*/ 	.byte	0x08
	.zero		1


	//   ....[42]....
        /*0318*/ 	.word	0x000004f0
        /*031c*/ 	.word	0x000000ff
        /*0320*/ 	.word	0x000000a8
        /*0324*/ 	.short	0x0100
        /*0326*/ 	.byte	0x08
	.zero		1


	//   ....[43]....
        /*0328*/ 	.word	0x00000500
        /*032c*/ 	.word	0x000000ff
        /*0330*/ 	.word	0x00000158
        /*0334*/ 	.short	0x0100
        /*0336*/ 	.byte	0x08
	.zero		1


	//   ....[44]....
        /*0338*/ 	.word	0x00000940
        /*033c*/ 	.word	0x000000ff
        /*0340*/ 	.word	0x00000170
        /*0344*/ 	.short	0x0100
        /*0346*/ 	.byte	0x06
	.zero		1


	//   ....[45]....
        /*0348*/ 	.word	0x00000990
        /*034c*/ 	.word	0x000000ff
        /*0350*/ 	.word	0x00000178
        /*0354*/ 	.short	0x0100
        /*0356*/ 	.byte	0x06
	.zero		1


	//   ....[46]....
        /*0358*/ 	.word	0x00001980
        /*035c*/ 	.word	0x000000ff
        /*0360*/ 	.word	0x00000000
        /*0364*/ 	.short	0x010a
        /*0366*/ 	.byte	0x07
	.zero		1


	//   ....[47]....
        /*0368*/ 	.word	0x000019e0
        /*036c*/ 	.word	0x000000ff
        /*0370*/ 	.word	0x00000000
        /*0374*/ 	.short	0x010a
        /*0376*/ 	.byte	0x07
	.zero		1


	//   ....[48]....
        /*0378*/ 	.word	0x000022e0
        /*037c*/ 	.word	0x000000ff
        /*0380*/ 	.word	0x00000000
        /*0384*/ 	.short	0x010a
        /*0386*/ 	.byte	0x0c
	.zero		1


	//   ....[49]....
        /*0388*/ 	.word	0x00002320
        /*038c*/ 	.word	0x000000ff
        /*0390*/ 	.word	0x00000000
        /*0394*/ 	.short	0x010a
        /*0396*/ 	.byte	0x0c
	.zero		1


	//   ....[50]....
        /*0398*/ 	.word	0x00002940
        /*039c*/ 	.word	0x0000000e
        /*03a0*/ 	.word	0x00000000
        /*03a4*/ 	.short	0x0101
        /*03a6*/ 	.byte	0x3f
	.zero		1


	//   ....[51]....
        /*03a8*/ 	.word	0x00002fc0
        /*03ac*/ 	.word	0x0000000b
        /*03b0*/ 	.word	0x00000000
        /*03b4*/ 	.short	0x0101
        /*03b6*/ 	.byte	0x3f
	.zero		1


	//   ....[52]....
        /*03b8*/ 	.word	0x00008a40
        /*03bc*/ 	.word	0x00000014
        /*03c0*/ 	.word	0x000000b0
        /*03c4*/ 	.short	0x010a
        /*03c6*/ 	.byte	0x3f
	.zero		1


	//   ....[53]....
        /*03c8*/ 	.word	0x00008dc0
        /*03cc*/ 	.word	0x00000008
        /*03d0*/ 	.word	0x00000178
        /*03d4*/ 	.short	0x0101
        /*03d6*/ 	.byte	0x3f
	.zero		1


	//   ....[54]....
        /*03d8*/ 	.word	0x000094e0
        /*03dc*/ 	.word	0x00000006
        /*03e0*/ 	.word	0x00000000
        /*03e4*/ 	.short	0x010a
        /*03e6*/ 	.byte	0x3f
	.zero		1


	//   ....[55]....
        /*03e8*/ 	.word	0x00009560
        /*03ec*/ 	.word	0x00000007
        /*03f0*/ 	.word	0x00000000
        /*03f4*/ 	.short	0x010a
        /*03f6*/ 	.byte	0x3f
	.zero		1


	//   ....[56]....
        /*03f8*/ 	.word	0x000095f0
        /*03fc*/ 	.word	0x00000006
        /*0400*/ 	.word	0x00000000
        /*0404*/ 	.short	0x010a
        /*0406*/ 	.byte	0x3f
	.zero		1


	//   ....[57]....
        /*0408*/ 	.word	0x00009680
        /*040c*/ 	.word	0x00000009
        /*0410*/ 	.word	0x00000000
        /*0414*/ 	.short	0x010a
        /*0416*/ 	.byte	0x3f
	.zero		1


	//   ....[58]....
        /*0418*/ 	.word	0x00009710
        /*041c*/ 	.word	0x00000006
        /*0420*/ 	.word	0x00000000
        /*0424*/ 	.short	0x010a
        /*0426*/ 	.byte	0x3f
	.zero		1


	//   ....[59]....
        /*0428*/ 	.word	0x000097a0
        /*042c*/ 	.word	0x00000009
        /*0430*/ 	.word	0x00000000
        /*0434*/ 	.short	0x010a
        /*0436*/ 	.byte	0x3f
	.zero		1


	//   ....[60]....
        /*0438*/ 	.word	0x00009830
        /*043c*/ 	.word	0x00000006
        /*0440*/ 	.word	0x00000000
        /*0444*/ 	.short	0x010a
        /*0446*/ 	.byte	0x3f
	.zero		1


	//   ....[61]....
        /*0448*/ 	.word	0x000098c0
        /*044c*/ 	.word	0x00000009
        /*0450*/ 	.word	0x00000000
        /*0454*/ 	.short	0x010a
        /*0456*/ 	.byte	0x3f
	.zero		1


	//   ....[62]....
        /*0458*/ 	.word	0x00009950
        /*045c*/ 	.word	0x00000006
        /*0460*/ 	.word	0x00000000
        /*0464*/ 	.short	0x010a
        /*0466*/ 	.byte	0x3f
	.zero		1


	//   ....[63]....
        /*0468*/ 	.word	0x000099e0
        /*046c*/ 	.word	0x00000009
        /*0470*/ 	.word	0x00000000
        /*0474*/ 	.short	0x010a
        /*0476*/ 	.byte	0x3f
	.zero		1


	//   ....[64]....
        /*0478*/ 	.word	0x00009a70
        /*047c*/ 	.word	0x00000006
        /*0480*/ 	.word	0x00000000
        /*0484*/ 	.short	0x010a
        /*0486*/ 	.byte	0x3f
	.zero		1


	//   ....[65]....
        /*0488*/ 	.word	0x00009b00
        /*048c*/ 	.word	0x00000009
        /*0490*/ 	.word	0x00000000
        /*0494*/ 	.short	0x010a
        /*0496*/ 	.byte	0x3f
	.zero		1


	//   ....[66]....
        /*0498*/ 	.word	0x00009b90
        /*049c*/ 	.word	0x00000006
        /*04a0*/ 	.word	0x00000000
        /*04a4*/ 	.short	0x010a
        /*04a6*/ 	.byte	0x3f
	.zero		1


	//   ....[67]....
        /*04a8*/ 	.word	0x00009c20
        /*04ac*/ 	.word	0x00000009
        /*04b0*/ 	.word	0x00000000
        /*04b4*/ 	.short	0x010a
        /*04b6*/ 	.byte	0x3f
	.zero		1


	//   ....[68]....
        /*04b8*/ 	.word	0x00009cb0
        /*04bc*/ 	.word	0x00000006
        /*04c0*/ 	.word	0x00000000
        /*04c4*/ 	.short	0x010a
        /*04c6*/ 	.byte	0x3f
	.zero		1


	//   ....[69]....
        /*04c8*/ 	.word	0x00009d40
        /*04cc*/ 	.word	0x00000009
        /*04d0*/ 	.word	0x00000000
        /*04d4*/ 	.short	0x010a
        /*04d6*/ 	.byte	0x3f
	.zero		1


	//   ....[70]....
        /*04d8*/ 	.word	0x00009dd0
        /*04dc*/ 	.word	0x00000006
        /*04e0*/ 	.word	0x00000000
        /*04e4*/ 	.short	0x010a
        /*04e6*/ 	.byte	0x3f
	.zero		1


	//   ....[71]....
        /*04e8*/ 	.word	0x00009e60
        /*04ec*/ 	.word	0x00000009
        /*04f0*/ 	.word	0x00000000
        /*04f4*/ 	.short	0x010a
        /*04f6*/ 	.byte	0x3f
	.zero		1


	//   ....[72]....
        /*04f8*/ 	.word	0x00009ef0
        /*04fc*/ 	.word	0x00000006
        /*0500*/ 	.word	0x00000000
        /*0504*/ 	.short	0x010a
        /*0506*/ 	.byte	0x3f
	.zero		1


	//   ....[73]....
        /*0508*/ 	.word	0x00009f80
        /*050c*/ 	.word	0x00000009
        /*0510*/ 	.word	0x00000000
        /*0514*/ 	.short	0x010a
        /*0516*/ 	.byte	0x3f
	.zero		1


	//   ....[74]....
        /*0518*/ 	.word	0x0000a010
        /*051c*/ 	.word	0x00000006
        /*0520*/ 	.word	0x00000000
        /*0524*/ 	.short	0x010a
        /*0526*/ 	.byte	0x3f
	.zero		1


	//   ....[75]....
        /*0528*/ 	.word	0x0000a0a0
        /*052c*/ 	.word	0x00000003
        /*0530*/ 	.word	0x00000000
        /*0534*/ 	.short	0x010a
        /*0536*/ 	.byte	0x3f
	.zero		1


	//   ....[76]....
        /*0538*/ 	.word	0x0000a110
        /*053c*/ 	.word	0x0000000c
        /*0540*/ 	.word	0x00000000
        /*0544*/ 	.short	0x010a
        /*0546*/ 	.byte	0x3f
	.zero		1


	//   ....[77]....
        /*0548*/ 	.word	0x0000a170
        /*054c*/ 	.word	0x0000000e
        /*0550*/ 	.word	0x00000000
        /*0554*/ 	.short	0x010a
        /*0556*/ 	.byte	0x3f
	.zero		1


	//   ....[78]....
        /*0558*/ 	.word	0x0000a240
        /*055c*/ 	.word	0x00000014
        /*0560*/ 	.word	0x000000b0
        /*0564*/ 	.short	0x010a
        /*0566*/ 	.byte	0x3f
	.zero		1


	//   ....[79]....
        /*0568*/ 	.word	0x0000a310
        /*056c*/ 	.word	0x00000006
        /*0570*/ 	.word	0x00000000
        /*0574*/ 	.short	0x010a
        /*0576*/ 	.byte	0x3f
	.zero		1


	//   ....[80]....
        /*0578*/ 	.word	0x0000a360
        /*057c*/ 	.word	0x00000007
        /*0580*/ 	.word	0x00000000
        /*0584*/ 	.short	0x010a
        /*0586*/ 	.byte	0x3f
	.zero		1


	//   ....[81]....
        /*0588*/ 	.word	0x0000a3b0
        /*058c*/ 	.word	0x00000006
        /*0590*/ 	.word	0x00000000
        /*0594*/ 	.short	0x010a
        /*0596*/ 	.byte	0x3f
	.zero		1


	//   ....[82]....
        /*0598*/ 	.word	0x0000a400
        /*059c*/ 	.word	0x00000009
        /*05a0*/ 	.word	0x00000000
        /*05a4*/ 	.short	0x010a
        /*05a6*/ 	.byte	0x3f
	.zero		1


	//   ....[83]....
        /*05a8*/ 	.word	0x0000a450
        /*05ac*/ 	.word	0x00000006
        /*05b0*/ 	.word	0x00000000
        /*05b4*/ 	.short	0x010a
        /*05b6*/ 	.byte	0x3f
	.zero		1


	//   ....[84]....
        /*05b8*/ 	.word	0x0000a4a0
        /*05bc*/ 	.word	0x00000009
        /*05c0*/ 	.word	0x00000000
        /*05c4*/ 	.short	0x010a
        /*05c6*/ 	.byte	0x3f
	.zero		1


	//   ....[85]....
        /*05c8*/ 	.word	0x0000a4f0
        /*05cc*/ 	.word	0x00000006
        /*05d0*/ 	.word	0x00000000
        /*05d4*/ 	.short	0x010a
        /*05d6*/ 	.byte	0x3f
	.zero		1


	//   ....[86]....
        /*05d8*/ 	.word	0x0000a540
        /*05dc*/ 	.word	0x00000009
        /*05e0*/ 	.word	0x00000000
        /*05e4*/ 	.short	0x010a
        /*05e6*/ 	.byte	0x3f
	.zero		1


	//   ....[87]....
        /*05e8*/ 	.word	0x0000a590
        /*05ec*/ 	.word	0x00000006
        /*05f0*/ 	.word	0x00000000
        /*05f4*/ 	.short	0x010a
        /*05f6*/ 	.byte	0x3f
	.zero		1


	//   ....[88]....
        /*05f8*/ 	.word	0x0000a5e0
        /*05fc*/ 	.word	0x00000009
        /*0600*/ 	.word	0x00000000
        /*0604*/ 	.short	0x010a
        /*0606*/ 	.byte	0x3f
	.zero		1


	//   ....[89]....
        /*0608*/ 	.word	0x0000a630
        /*060c*/ 	.word	0x00000006
        /*0610*/ 	.word	0x00000000
        /*0614*/ 	.short	0x010a
        /*0616*/ 	.byte	0x3f
	.zero		1


	//   ....[90]....
        /*0618*/ 	.word	0x0000a680
        /*061c*/ 	.word	0x00000009
        /*0620*/ 	.word	0x00000000
        /*0624*/ 	.short	0x010a
        /*0626*/ 	.byte	0x3f
	.zero		1


	//   ....[91]....
        /*0628*/ 	.word	0x0000a6d0
        /*062c*/ 	.word	0x00000006
        /*0630*/ 	.word	0x00000000
        /*0634*/ 	.short	0x010a
        /*0636*/ 	.byte	0x3f
	.zero		1


	//   ....[92]....
        /*0638*/ 	.word	0x0000a720
        /*063c*/ 	.word	0x00000009
        /*0640*/ 	.word	0x00000000
        /*0644*/ 	.short	0x010a
        /*0646*/ 	.byte	0x3f
	.zero		1


	//   ....[93]....
        /*0648*/ 	.word	0x0000a770
        /*064c*/ 	.word	0x00000006
        /*0650*/ 	.word	0x00000000
        /*0654*/ 	.short	0x010a
        /*0656*/ 	.byte	0x3f
	.zero		1


	//   ....[94]....
        /*0658*/ 	.word	0x0000a7c0
        /*065c*/ 	.word	0x00000009
        /*0660*/ 	.word	0x00000000
        /*0664*/ 	.short	0x010a
        /*0666*/ 	.byte	0x3f
	.zero		1


	//   ....[95]....
        /*0668*/ 	.word	0x0000a810
        /*066c*/ 	.word	0x00000006
        /*0670*/ 	.word	0x00000000
        /*0674*/ 	.short	0x010a
        /*0676*/ 	.byte	0x3f
	.zero		1


	//   ....[96]....
        /*0678*/ 	.word	0x0000a860
        /*067c*/ 	.word	0x00000009
        /*0680*/ 	.word	0x00000000
        /*0684*/ 	.short	0x010a
        /*0686*/ 	.byte	0x3f
	.zero		1


	//   ....[97]....
        /*0688*/ 	.word	0x0000a8b0
        /*068c*/ 	.word	0x00000006
        /*0690*/ 	.word	0x00000000
        /*0694*/ 	.short	0x010a
        /*0696*/ 	.byte	0x3f
	.zero		1


	//   ....[98]....
        /*0698*/ 	.word	0x0000a900
        /*069c*/ 	.word	0x00000009
        /*06a0*/ 	.word	0x00000000
        /*06a4*/ 	.short	0x010a
        /*06a6*/ 	.byte	0x3f
	.zero		1


	//   ....[99]....
        /*06a8*/ 	.word	0x0000a950
        /*06ac*/ 	.word	0x00000006
        /*06b0*/ 	.word	0x00000000
        /*06b4*/ 	.short	0x010a
        /*06b6*/ 	.byte	0x3f
	.zero		1


	//----- nvinfo : EIATTR_NUM_MBARRIERS
	.align		4
.L_28:
        /*06b8*/ 	.byte	0x03, 0x38
        /*06ba*/ 	.short	0x002e


	//----- nvinfo : EIATTR_EXIT_INSTR_OFFSETS
	.align		4
        /*06bc*/ 	.byte	0x04, 0x1c
        /*06be*/ 	.short	(.L_30 - .L_29)


	//   ....[0]....
.L_29:
        /*06c0*/ 	.word	0x00000b40


	//   ....[1]....
        /*06c4*/ 	.word	0x00001330


	//   ....[2]....
        /*06c8*/ 	.word	0x00008160


	//   ....[3]....
        /*06cc*/ 	.word	0x000086c0


	//   ....[4]....
        /*06d0*/ 	.word	0x0000a0f0


	//----- nvinfo : EIATTR_MAX_THREADS
	.align		4
.L_30:
        /*06d4*/ 	.byte	0x04, 0x05
        /*06d6*/ 	.short	(.L_32 - .L_31)
.L_31:
        /*06d8*/ 	.word	0x00000180
        /*06dc*/ 	.word	0x00000001
        /*06e0*/ 	.word	0x00000001


	//----- nvinfo : EIATTR_CRS_STACK_SIZE
	.align		4
.L_32:
        /*06e4*/ 	.byte	0x04, 0x1e
        /*06e6*/ 	.short	(.L_34 - .L_33)
.L_33:
        /*06e8*/ 	.word	0x00000000


	//----- nvinfo : EIATTR_CBANK_PARAM_SIZE
	.align		4
.L_34:
        /*06ec*/ 	.byte	0x03, 0x19
        /*06ee*/ 	.short	0x0470


	//----- nvinfo : EIATTR_PARAM_CBANK
	.align		4
        /*06f0*/ 	.byte	0x04, 0x0a
        /*06f2*/ 	.short	(.L_36 - .L_35)
	.align		4
.L_35:
        /*06f4*/ 	.word	index@(.nv.constant0._ZN7cutlass13device_kernelINS_4gemm6kernel13GemmUniversalIN4cute5tupleIJiiiiEEENS1_10collective13CollectiveMmaINS1_37MainloopSm90TmaGmmaWarpSpecializedFP8ILi22ENS5_IJNS4_1CILi1EEENSA_ILi8EEESB_EEENS1_35KernelTmaWarpSpecializedCooperativeEEENS5_IJNSA_ILi256EEENSA_ILi64EEENSA_ILi32EEEEEENS_12float_e4m3_tENS5_IJlSB_lEEESK_SL_NS4_8TiledMMAINS4_8MMA_AtomIJNS4_4SM904GMMA30MMA_64x64x32_F32E4M3E4M3_SS_TNILNSP_7ScaleInE1ELSR_1EEEEEENS4_6LayoutINS5_IJNSA_ILi2EEESB_SB_EEENS5_IJSB_NSA_ILi0EEESX_EEEEENS5_IJNS4_10UnderscoreES10_S10_EEEEENS4_23SM90_TMA_LOAD_MULTICASTENS4_14ComposedLayoutINS4_7SwizzleILi1ELi4ELi3EEENS4_18smem_ptr_flag_bitsILi8EEENSU_INS5_IJSC_SI_EEENS5_IJSI_SB_EEEEEEEvNS4_8identityENS4_13SM90_TMA_LOADES1C_vS1D_EENS_8epilogue10collective6detail29Sm90TmaWarpSpecializedAdapterINS1H_15DefaultEpilogueISK_SL_SL_NS1G_6thread17LinearCombinationISK_Li1EffLNS1L_9ScaleType4KindE0ELNS_15FloatRoundStyleE2ESK_EENS1_15EpilogueDefaultEEEEEvvEEEEvNT_6ParamsE)
        /*06f8*/ 	.short	0x0210
        /*06fa*/ 	.short	0x0470


	//----- nvinfo : EIATTR_SW_WAR
	.align		4
.L_36:
        /*06fc*/ 	.byte	0x04, 0x36
        /*06fe*/ 	.short	(.L_38 - .L_37)
.L_37:
        /*0700*/ 	.word	0x00000008
.L_38:


//--------------------- .nv.callgraph             --------------------------
	.section	.nv.callgraph,"",@"SHT_CUDA_CALLGRAPH"
	.align	4
	.sectionentsize	8
	.align		4
        /*0000*/ 	.word	0x00000000
	.align		4
        /*0004*/ 	.word	0xffffffff
	.align		4
        /*0008*/ 	.word	0x00000000
	.align		4
        /*000c*/ 	.word	0xfffffffe
	.align		4
        /*0010*/ 	.word	0x00000000
	.align		4
        /*0014*/ 	.word	0xfffffffd
	.align		4
        /*0018*/ 	.word	0x00000000
	.align		4
        /*001c*/ 	.word	0xfffffffc


//--------------------- .nv.constant4             --------------------------
	.section	.nv.constant4,"a",@progbits
	.align	8
	.align		8
.nv.constant4:
        /*0000*/ 	.dword	_ZN40_INTERNAL_d8f8d45f_4_k_cu_55f42661_244804cuda3std3__45__cpo5beginE
	.align		8
        /*0008*/ 	.dword	_ZN40_INTERNAL_d8f8d45f_4_k_cu_55f42661_244804cuda3std3__45__cpo3endE
	.align		8
        /*0010*/ 	.dword	_ZN40_INTERNAL_d8f8d45f_4_k_cu_55f42661_244804cuda3std3__45__cpo6cbeginE
	.align		8
        /*0018*/ 	.dword	_ZN40_INTERNAL_d8f8d45f_4_k_cu_55f42661_244804cuda3std3__45__cpo4cendE
	.align		8
        /*0020*/ 	.dword	_ZN40_INTERNAL_d8f8d45f_4_k_cu_55f42661_244804cuda3std3__442_GLOBAL__N__d8f8d45f_4_k_cu_55f42661_244806ignoreE
	.align		8
        /*0028*/ 	.dword	_ZN40_INTERNAL_d8f8d45f_4_k_cu_55f42661_244804cuda3std3__419piecewise_constructE
	.align		8
        /*0030*/ 	.dword	_ZN40_INTERNAL_d8f8d45f_4_k_cu_55f42661_244804cuda3std3__48in_placeE
	.align		8
        /*0038*/ 	.dword	_ZN40_INTERNAL_d8f8d45f_4_k_cu_55f42661_244804cuda3std6ranges3__45__cpo4swapE
	.align		8
        /*0040*/ 	.dword	_ZN40_INTERNAL_d8f8d45f_4_k_cu_55f42661_244804cuda3std6ranges3__45__cpo9iter_moveE
	.align		8
        /*0048*/ 	.dword	_ZN40_INTERNAL_d8f8d45f_4_k_cu_55f42661_244804cute7productE
	.align		8
        /*0050*/ 	.dword	_ZN40_INTERNAL_d8f8d45f_4_k_cu_55f42661_244804cute1_E


//--------------------- .text._ZN7cutlass13device_kernelINS_4gemm6kernel13GemmUniversalIN4cute5tupleIJiiiiEEENS1_10collective13CollectiveMmaINS1_37MainloopSm90TmaGmmaWarpSpecializedFP8ILi22ENS5_IJNS4_1CILi1EEENSA_ILi8EEESB_EEENS1_35KernelTmaWarpSpecializedCooperativeEEENS5_IJNSA_ILi256EEENSA_ILi64EEENSA_ILi32EEEEEENS_12float_e4m3_tENS5_IJlSB_lEEESK_SL_NS4_8TiledMMAINS4_8MMA_AtomIJNS4_4SM904GMMA30MMA_64x64x32_F32E4M3E4M3_SS_TNILNSP_7ScaleInE1ELSR_1EEEEEENS4_6LayoutINS5_IJNSA_ILi2EEESB_SB_EEENS5_IJSB_NSA_ILi0EEESX_EEEEENS5_IJNS4_10UnderscoreES10_S10_EEEEENS4_23SM90_TMA_LOAD_MULTICASTENS4_14ComposedLayoutINS4_7SwizzleILi1ELi4ELi3EEENS4_18smem_ptr_flag_bitsILi8EEENSU_INS5_IJSC_SI_EEENS5_IJSI_SB_EEEEEEEvNS4_8identityENS4_13SM90_TMA_LOADES1C_vS1D_EENS_8epilogue10collective6detail29Sm90TmaWarpSpecializedAdapterINS1H_15DefaultEpilogueISK_SL_SL_NS1G_6thread17LinearCombinationISK_Li1EffLNS1L_9ScaleType4KindE0ELNS_15FloatRoundStyleE2ESK_EENS1_15EpilogueDefaultEEEEEvvEEEEvNT_6ParamsE --------------------------
	.section	.text._ZN7cutlass13device_kernelINS_4gemm6kernel13GemmUniversalIN4cute5tupleIJiiiiEEENS1_10collective13CollectiveMmaINS1_37MainloopSm90TmaGmmaWarpSpecializedFP8ILi22ENS5_IJNS4_1CILi1EEENSA_ILi8EEESB_EEENS1_35KernelTmaWarpSpecializedCooperativeEEENS5_IJNSA_ILi256EEENSA_ILi64EEENSA_ILi32EEEEEENS_12float_e4m3_tENS5_IJlSB_lEEESK_SL_NS4_8TiledMMAINS4_8MMA_AtomIJNS4_4SM904GMMA30MMA_64x64x32_F32E4M3E4M3_SS_TNILNSP_7ScaleInE1ELSR_1EEEEEENS4_6LayoutINS5_IJNSA_ILi2EEESB_SB_EEENS5_IJSB_NSA_ILi0EEESX_EEEEENS5_IJNS4_10UnderscoreES10_S10_EEEEENS4_23SM90_TMA_LOAD_MULTICASTENS4_14ComposedLayoutINS4_7SwizzleILi1ELi4ELi3EEENS4_18smem_ptr_flag_bitsILi8EEENSU_INS5_IJSC_SI_EEENS5_IJSI_SB_EEEEEEEvNS4_8identityENS4_13SM90_TMA_LOADES1C_vS1D_EENS_8epilogue10collective6detail29Sm90TmaWarpSpecializedAdapterINS1H_15DefaultEpilogueISK_SL_SL_NS1G_6thread17LinearCombinationISK_Li1EffLNS1L_9ScaleType4KindE0ELNS_15FloatRoundStyleE2ESK_EENS1_15EpilogueDefaultEEEEEvvEEEEvNT_6ParamsE,"ax",@progbits
	.align	128
.text._ZN7cutlass13device_kernelINS_4gemm6kernel13GemmUniversalIN4cute5tupleIJiiiiEEENS1_10collective13CollectiveMmaINS1_37MainloopSm90TmaGmmaWarpSpecializedFP8ILi22ENS5_IJNS4_1CILi1EEENSA_ILi8EEESB_EEENS1_35KernelTmaWarpSpecializedCooperativeEEENS5_IJNSA_ILi256EEENSA_ILi64EEENSA_ILi32EEEEEENS_12float_e4m3_tENS5_IJlSB_lEEESK_SL_NS4_8TiledMMAINS4_8MMA_AtomIJNS4_4SM904GMMA30MMA_64x64x32_F32E4M3E4M3_SS_TNILNSP_7ScaleInE1ELSR_1EEEEEENS4_6LayoutINS5_IJNSA_ILi2EEESB_SB_EEENS5_IJSB_NSA_ILi0EEESX_EEEEENS5_IJNS4_10UnderscoreES10_S10_EEEEENS4_23SM90_TMA_LOAD_MULTICASTENS4_14ComposedLayoutINS4_7SwizzleILi1ELi4ELi3EEENS4_18smem_ptr_flag_bitsILi8EEENSU_INS5_IJSC_SI_EEENS5_IJSI_SB_EEEEEEEvNS4_8identityENS4_13SM90_TMA_LOADES1C_vS1D_EENS_8epilogue10collective6detail29Sm90TmaWarpSpecializedAdapterINS1H_15DefaultEpilogueISK_SL_SL_NS1G_6thread17LinearCombinationISK_Li1EffLNS1L_9ScaleType4KindE0ELNS_15FloatRoundStyleE2ESK_EENS1_15EpilogueDefaultEEEEEvvEEEEvNT_6ParamsE:
        .type           _ZN7cutlass13device_kernelINS_4gemm6kernel13GemmUniversalIN4cute5tupleIJiiiiEEENS1_10collective13CollectiveMmaINS1_37MainloopSm90TmaGmmaWarpSpecializedFP8ILi22ENS5_IJNS4_1CILi1EEENSA_ILi8EEESB_EEENS1_35KernelTmaWarpSpecializedCooperativeEEENS5_IJNSA_ILi256EEENSA_ILi64EEENSA_ILi32EEEEEENS_12float_e4m3_tENS5_IJlSB_lEEESK_SL_NS4_8TiledMMAINS4_8MMA_AtomIJNS4_4SM904GMMA30MMA_64x64x32_F32E4M3E4M3_SS_TNILNSP_7ScaleInE1ELSR_1EEEEEENS4_6LayoutINS5_IJNSA_ILi2EEESB_SB_EEENS5_IJSB_NSA_ILi0EEESX_EEEEENS5_IJNS4_10UnderscoreES10_S10_EEEEENS4_23SM90_TMA_LOAD_MULTICASTENS4_14ComposedLayoutINS4_7SwizzleILi1ELi4ELi3EEENS4_18smem_ptr_flag_bitsILi8EEENSU_INS5_IJSC_SI_EEENS5_IJSI_SB_EEEEEEEvNS4_8identityENS4_13SM90_TMA_LOADES1C_vS1D_EENS_8epilogue10collective6detail29Sm90TmaWarpSpecializedAdapterINS1H_15DefaultEpilogueISK_SL_SL_NS1G_6thread17LinearCombinationISK_Li1EffLNS1L_9ScaleType4KindE0ELNS_15FloatRoundStyleE2ESK_EENS1_15EpilogueDefaultEEEEEvvEEEEvNT_6ParamsE,@function
        .size           _ZN7cutlass13device_kernelINS_4gemm6kernel13GemmUniversalIN4cute5tupleIJiiiiEEENS1_10collective13CollectiveMmaINS1_37MainloopSm90TmaGmmaWarpSpecializedFP8ILi22ENS5_IJNS4_1CILi1EEENSA_ILi8EEESB_EEENS1_35KernelTmaWarpSpecializedCooperativeEEENS5_IJNSA_ILi256EEENSA_ILi64EEENSA_ILi32EEEEEENS_12float_e4m3_tENS5_IJlSB_lEEESK_SL_NS4_8TiledMMAINS4_8MMA_AtomIJNS4_4SM904GMMA30MMA_64x64x32_F32E4M3E4M3_SS_TNILNSP_7ScaleInE1ELSR_1EEEEEENS4_6LayoutINS5_IJNSA_ILi2EEESB_SB_EEENS5_IJSB_NSA_ILi0EEESX_EEEEENS5_IJNS4_10UnderscoreES10_S10_EEEEENS4_23SM90_TMA_LOAD_MULTICASTENS4_14ComposedLayoutINS4_7SwizzleILi1ELi4ELi3EEENS4_18smem_ptr_flag_bitsILi8EEENSU_INS5_IJSC_SI_EEENS5_IJSI_SB_EEEEEEEvNS4_8identityENS4_13SM90_TMA_LOADES1C_vS1D_EENS_8epilogue10collective6detail29Sm90TmaWarpSpecializedAdapterINS1H_15DefaultEpilogueISK_SL_SL_NS1G_6thread17LinearCombinationISK_Li1EffLNS1L_9ScaleType4KindE0ELNS_15FloatRoundStyleE2ESK_EENS1_15EpilogueDefaultEEEEEvvEEEEvNT_6ParamsE,(.L_x_243 - _ZN7cutlass13device_kernelINS_4gemm6kernel13GemmUniversalIN4cute5tupleIJiiiiEEENS1_10collective13CollectiveMmaINS1_37MainloopSm90TmaGmmaWarpSpecializedFP8ILi22ENS5_IJNS4_1CILi1EEENSA_ILi8EEESB_EEENS1_35KernelTmaWarpSpecializedCooperativeEEENS5_IJNSA_ILi256EEENSA_ILi64EEENSA_ILi32EEEEEENS_12float_e4m3_tENS5_IJlSB_lEEESK_SL_NS4_8TiledMMAINS4_8MMA_AtomIJNS4_4SM904GMMA30MMA_64x64x32_F32E4M3E4M3_SS_TNILNSP_7ScaleInE1ELSR_1EEEEEENS4_6LayoutINS5_IJNSA_ILi2EEESB_SB_EEENS5_IJSB_NSA_ILi0EEESX_EEEEENS5_IJNS4_10UnderscoreES10_S10_EEEEENS4_23SM90_TMA_LOAD_MULTICASTENS4_14ComposedLayoutINS4_7SwizzleILi1ELi4ELi3EEENS4_18smem_ptr_flag_bitsILi8EEENSU_INS5_IJSC_SI_EEENS5_IJSI_SB_EEEEEEEvNS4_8identityENS4_13SM90_TMA_LOADES1C_vS1D_EENS_8epilogue10collective6detail29Sm90TmaWarpSpecializedAdapterINS1H_15DefaultEpilogueISK_SL_SL_NS1G_6thread17LinearCombinationISK_Li1EffLNS1L_9ScaleType4KindE0ELNS_15FloatRoundStyleE2ESK_EENS1_15EpilogueDefaultEEEEEvvEEEEvNT_6ParamsE)
        .other          _ZN7cutlass13device_kernelINS_4gemm6kernel13GemmUniversalIN4cute5tupleIJiiiiEEENS1_10collective13CollectiveMmaINS1_37MainloopSm90TmaGmmaWarpSpecializedFP8ILi22ENS5_IJNS4_1CILi1EEENSA_ILi8EEESB_EEENS1_35KernelTmaWarpSpecializedCooperativeEEENS5_IJNSA_ILi256EEENSA_ILi64EEENSA_ILi32EEEEEENS_12float_e4m3_tENS5_IJlSB_lEEESK_SL_NS4_8TiledMMAINS4_8MMA_AtomIJNS4_4SM904GMMA30MMA_64x64x32_F32E4M3E4M3_SS_TNILNSP_7ScaleInE1ELSR_1EEEEEENS4_6LayoutINS5_IJNSA_ILi2EEESB_SB_EEENS5_IJSB_NSA_ILi0EEESX_EEEEENS5_IJNS4_10UnderscoreES10_S10_EEEEENS4_23SM90_TMA_LOAD_MULTICASTENS4_14ComposedLayoutINS4_7SwizzleILi1ELi4ELi3EEENS4_18smem_ptr_flag_bitsILi8EEENSU_INS5_IJSC_SI_EEENS5_IJSI_SB_EEEEEEEvNS4_8identityENS4_13SM90_TMA_LOADES1C_vS1D_EENS_8epilogue10collective6detail29Sm90TmaWarpSpecializedAdapterINS1H_15DefaultEpilogueISK_SL_SL_NS1G_6thread17LinearCombinationISK_Li1EffLNS1L_9ScaleType4KindE0ELNS_15FloatRoundStyleE2ESK_EENS1_15EpilogueDefaultEEEEEvvEEEEvNT_6ParamsE,@"STO_CUDA_ENTRY STV_DEFAULT"
_ZN7cutlass13device_kernelINS_4gemm6kernel13GemmUniversalIN4cute5tupleIJiiiiEEENS1_10collective13CollectiveMmaINS1_37MainloopSm90TmaGmmaWarpSpecializedFP8ILi22ENS5_IJNS4_1CILi1EEENSA_ILi8EEESB_EEENS1_35KernelTmaWarpSpecializedCooperativeEEENS5_IJNSA_ILi256EEENSA_ILi64EEENSA_ILi32EEEEEENS_12float_e4m3_tENS5_IJlSB_lEEESK_SL_NS4_8TiledMMAINS4_8MMA_AtomIJNS4_4SM904GMMA30MMA_64x64x32_F32E4M3E4M3_SS_TNILNSP_7ScaleInE1ELSR_1EEEEEENS4_6LayoutINS5_IJNSA_ILi2EEESB_SB_EEENS5_IJSB_NSA_ILi0EEESX_EEEEENS5_IJNS4_10UnderscoreES10_S10_EEEEENS4_23SM90_TMA_LOAD_MULTICASTENS4_14ComposedLayoutINS4_7SwizzleILi1ELi4ELi3EEENS4_18smem_ptr_flag_bitsILi8EEENSU_INS5_IJSC_SI_EEENS5_IJSI_SB_EEEEEEEvNS4_8identityENS4_13SM90_TMA_LOADES1C_vS1D_EENS_8epilogue10collective6detail29Sm90TmaWarpSpecializedAdapterINS1H_15DefaultEpilogueISK_SL_SL_NS1G_6thread17LinearCombinationISK_Li1EffLNS1L_9ScaleType4KindE0ELNS_15FloatRoundStyleE2ESK_EENS1_15EpilogueDefaultEEEEEvvEEEEvNT_6ParamsE:
[----:B------:R-:W-:Y:S01]  /*0000*/  LDC R1, c[0x0][0x28] ;  /* 0x00000a00ff017b82 */ /* 0x000fe20000000800 */
[----:B------:R-:W0:Y:S01]  /*0010*/  S2R R0, SR_TID.X ;  /* 0x0000000000007919 */ /* 0x000e220000002100 */
[----:B------:R-:W-:Y:S01]  /*0020*/  ELECT P0, URZ, PT ;  /* 0x00000000003f782f */ /* 0x000fe20003800000 */
[----:B------:R-:W-:Y:S01]  /*0030*/  BSSY B0, `(.L_x_0) ;  /* 0x000000f000007945 */ /* 0x000fe20003800000 */
[--C-:B0-----:R-:W-:Y:S02]  /*0040*/  SHF.R.U32.HI R2, RZ, 0x5, R0.reuse ;  /* 0x00000005ff027819 */ /* 0x101fe40000011600 */
[----:B------:R-:W-:-:S03]  /*0050*/  SHF.R.U32.HI R3, RZ, 0x7, R0 ;  /* 0x00000007ff037819 */ /* 0x000fc60000011600 */
[----:B------:R-:W0:Y:S04]  /*0060*/  SHFL.IDX PT, R6, R2, RZ, 0x1f ;  /* 0x00001fff02067589 */ /* 0x000e2800000e0000 */
[----:B------:R1:W2:Y:S01]  /*0070*/  SHFL.IDX PT, R4, R3, RZ, 0x1f ;  /* 0x00001fff03047589 */ /* 0x0002a200000e0000 */
[----:B0-----:R-:W-:-:S13]  /*0080*/  ISETP.NE.OR P0, PT, R6, RZ, !P0 ;  /* 0x000000ff0600720c */ /* 0x001fda0004705670 */
[----:B-12---:R-:W-:Y:S05]  /*0090*/  @P0 BRA `(.L_x_1) ;  /* 0x0000000000200947 */ /* 0x006fea0003800000 */
[----:B------:R-:W-:Y:S02]  /*00a0*/  ULDC.64 UR4, c[0x0][0x198] ;  /* 0x0000660000047ab9 */ /* 0x000fe40000000a00 */
[----:B------:R-:W-:Y:S02]  /*00b0*/  UIADD3 UR6, UP0, UR4, 0xf0, URZ ;  /* 0x000000f004067890 */ /* 0x000fe4000ff1e03f */
[----:B------:R-:W-:Y:S02]  /*00c0*/  UIADD3 UR4, UP1, UR4, 0x1f0, URZ ;  /* 0x000001f004047890 */ /* 0x000fe4000ff3e03f */
[----:B------:R-:W-:Y:S02]  /*00d0*/  UIADD3.X UR7, URZ, UR5, URZ, UP0, !UPT ;  /* 0x000000053f077290 */ /* 0x000fe400087fe43f */
[----:B------:R-:W-:-:S07]  /*00e0*/  UIADD3.X UR5, URZ, UR5, URZ, UP1, !UPT ;  /* 0x000000053f057290 */ /* 0x000fce0008ffe43f */
[----:B------:R0:W-:Y:S02]  /*00f0*/  UTMACCTL.PF [UR6] ;  /* 0x00000000060079b9 */ /* 0x0001e40008040000 */
[----:B------:R0:W-:Y:S02]  /*0100*/  UTMACCTL.PF [UR4] ;  /* 0x00000000040079b9 */ /* 0x0001e40008040000 */
[----:B0-----:R-:W-:Y:S01]  /*0110*/  NOP ;  /* 0x0000000000007918 */ /* 0x001fe20000000000 */
.L_x_1:
[----:B------:R-:W-:Y:S05]  /*0120*/  BSYNC B0 ;  /* 0x0000000000007941 */ /* 0x000fea0003800000 */
.L_x_0:
[----:B------:R-:W0:Y:S02]  /*0130*/  SHFL.IDX PT, R3, R2, RZ, 0x1f ;  /* 0x00001fff02037589 */ /* 0x000e2400000e0000 */
[----:B0-----:R-:W-:-:S13]  /*0140*/  ISETP.NE.AND P0, PT, R3, RZ, PT ;  /* 0x000000ff0300720c */ /* 0x001fda0003f05270 */
[----:B------:R-:W-:Y:S05]  /*0150*/  @P0 BRA `(.L_x_2) ;  /* 0x0000000000f40947 */ /* 0x000fea0003800000 */
[----:B------:R-:W-:Y:S01]  /*0160*/  ELECT P0, URZ, PT ;  /* 0x00000000003f782f */ /* 0x000fe20003800000 */
[----:B------:R-:W-:-:S12]  /*0170*/  BSSY B0, `(.L_x_2) ;  /* 0x000003b000007945 */ /* 0x000fd80003800000 */
[----:B------:R-:W-:Y:S05]  /*0180*/  @!P0 BRA `(.L_x_3) ;  /* 0x0000000000e48947 */ /* 0x000fea0003800000 */
[----:B------:R-:W0:Y:S01]  /*0190*/  S2UR UR8, SR_CgaCtaId ;  /* 0x00000000000879c3 */ /* 0x000e220000008800 */
[----:B------:R-:W-:Y:S01]  /*01a0*/  UMOV UR4, 0x400 ;  /* 0x0000040000047882 */ /* 0x000fe20000000000 */
[----:B------:R-:W-:Y:S01]  /*01b0*/  UMOV UR5, 0x1 ;  /* 0x0000000100057882 */ /* 0x000fe20000000000 */
[----:B------:R-:W-:Y:S02]  /*01c0*/  UMOV UR6, 0x10 ;  /* 0x0000001000067882 */ /* 0x000fe40000000000 */
[----:B------:R-:W-:-:S04]  /*01d0*/  UIADD3 UR6, -UR6, 0x100000, URZ ;  /* 0x0010000006067890 */ /* 0x000fc8000fffe13f */
[----:B------:R-:W-:Y:S02]  /*01e0*/  USHF.L.U32 UR7, UR6, 0xb, URZ ;  /* 0x0000000b06077899 */ /* 0x000fe4000800063f */
[----:B------:R-:W-:Y:S02]  /*01f0*/  USHF.L.U32 UR6, UR6, 0x1, URZ ;  /* 0x0000000106067899 */ /* 0x000fe4000800063f */
[----:B0-----:R-:W-:Y:S02]  /*0200*/  ULEA UR8, UR8, UR4, 0x18 ;  /* 0x0000000408087291 */ /* 0x001fe4000f8ec03f */
[----:B------:R-:W-:-:S04]  /*0210*/  UIADD3 UR4, -UR5, 0x100000, URZ ;  /* 0x0010000005047890 */ /* 0x000fc8000fffe13f */
[----:B------:R-:W-:Y:S02]  /*0220*/  USHF.L.U32 UR5, UR4, 0xb, URZ ;  /* 0x0000000b04057899 */ /* 0x000fe4000800063f */
[----:B------:R-:W-:Y:S01]  /*0230*/  USHF.L.U32 UR4, UR4, 0x1, URZ ;  /* 0x0000000104047899 */ /* 0x000fe2000800063f */
[----:B------:R-:W0:Y:S11]  /*0240*/  FENCE.VIEW.ASYNC.S ;  /* 0x00000000000073c6 */ /* 0x000e360000000000 */
[----:B0-----:R0:W1:Y:S01]  /*0250*/  SYNCS.EXCH.64 URZ, [UR8], UR4 ;  /* 0x00000004083f75b2 */ /* 0x0010620008000100 */
[----:B------:R0:W2:Y:S01]  /*0260*/  SYNCS.EXCH.64 URZ, [UR8+0xb0], UR6 ;  /* 0x0000b006083f75b2 */ /* 0x0000a20008000100 */
[----:B------:R0:W3:Y:S01]  /*0270*/  SYNCS.EXCH.64 URZ, [UR8+0x8], UR4 ;  /* 0x00000804083f75b2 */ /* 0x0000e20008000100 */
[----:B------:R0:W4:Y:S01]  /*0280*/  SYNCS.EXCH.64 URZ, [UR8+0xb8], UR6 ;  /* 0x0000b806083f75b2 */ /* 0x0001220008000100 */
[----:B------:R0:W0:Y:S01]  /*0290*/  SYNCS.EXCH.64 URZ, [UR8+0x10], UR4 ;  /* 0x00001004083f75b2 */ /* 0x0000220008000100 */
        /* <DEDUP_REMOVED lines=39> */
[----:B-1234-:R-:W-:Y:S01]  /*0510*/  NOP ;  /* 0x0000000000007918 */ /* 0x01efe20000000000 */
.L_x_3:
[----:B0-----:R-:W-:Y:S05]  /*0520*/  BSYNC B0 ;  /* 0x0000000000007941 */ /* 0x001fea0003800000 */
.L_x_2:
[----:B------:R-:W0:Y:S01]  /*0530*/  SHFL.IDX PT, R2, R2, RZ, 0x1f ;  /* 0x00001fff02027589 */ /* 0x000e2200000e0000 */
[----:B------:R-:W-:Y:S01]  /*0540*/  SHF.R.S32.HI R5, RZ, 0x1f, R0 ;  /* 0x0000001fff057819 */ /* 0x000fe20000011400 */
[----:B------:R-:W1:Y:S01]  /*0550*/  S2UR UR8, SR_CTAID.X ;  /* 0x00000000000879c3 */ /* 0x000e620000002500 */
[----:B------:R-:W-:Y:S01]  /*0560*/  ELECT P0, URZ, PT ;  /* 0x00000000003f782f */ /* 0x000fe20003800000 */
[----:B------:R-:W2:Y:S01]  /*0570*/  S2R R8, SR_CTAID.Y ;  /* 0x0000000000087919 */ /* 0x000ea20000002600 */
[----:B------:R-:W-:Y:S01]  /*0580*/  LEA.HI R5, R5, R0, RZ, 0x7 ;  /* 0x0000000005057211 */ /* 0x000fe200078f38ff */
[----:B------:R-:W-:Y:S01]  /*0590*/  ULDC UR4, c[0x0][0x154] ;  /* 0x0000550000047ab9 */ /* 0x000fe20000000800 */
[----:B------:R-:W-:Y:S01]  /*05a0*/  NOP ;  /* 0x0000000000007918 */ /* 0x000fe20000000000 */
[----:B------:R-:W-:Y:S01]  /*05b0*/  NOP ;  /* 0x0000000000007918 */ /* 0x000fe20000000000 */
[----:B------:R-:W-:Y:S01]  /*05c0*/  LOP3.LUT R5, R5, 0xffffff80, RZ, 0xc0, !PT ;  /* 0xffffff8005057812 */ /* 0x000fe200078ec0ff */
[----:B------:R-:W3:Y:S04]  /*05d0*/  LDC R14, c[0x0][0x140] ;  /* 0x00005000ff0e7b82 */ /* 0x000ee80000000800 */
[----:B------:R-:W-:-:S04]  /*05e0*/  IMAD.IADD R5, R0, 0x1, -R5 ;  /* 0x0000000100057824 */ /* 0x000fc800078e0a05 */
[----:B------:R-:W4:Y:S01]  /*05f0*/  LDC R19, c[0x0][0x148] ;  /* 0x00005200ff137b82 */ /* 0x000f220000000800 */
[----:B------:R-:W-:Y:S02]  /*0600*/  SHF.R.S32.HI R10, RZ, 0x1f, R5 ;  /* 0x0000001fff0a7819 */ /* 0x000fe40000011405 */
[----:B------:R-:W-:Y:S02]  /*0610*/  LOP3.LUT P2, RZ, R5, 0x7, RZ, 0xc0, !PT ;  /* 0x0000000705ff7812 */ /* 0x000fe4000784c0ff */
[----:B------:R-:W-:Y:S02]  /*0620*/  LEA.HI R10, R10, R5, RZ, 0x3 ;  /* 0x000000050a0a7211 */ /* 0x000fe400078f18ff */
[----:B0-----:R-:W-:Y:S01]  /*0630*/  ISETP.NE.OR P0, PT, R2, RZ, !P0 ;  /* 0x000000ff0200720c */ /* 0x001fe20004705670 */
[----:B------:R-:W0:Y:S01]  /*0640*/  LDC R12, c[0x0][0x144] ;  /* 0x00005100ff0c7b82 */ /* 0x000e220000000800 */
[--C-:B------:R-:W-:Y:S02]  /*0650*/  SHF.R.S32.HI R2, RZ, 0x3, R10.reuse ;  /* 0x00000003ff027819 */ /* 0x100fe4000001140a */
[----:B------:R-:W-:-:S02]  /*0660*/  SHF.R.S32.HI R7, RZ, 0x1f, R10 ;  /* 0x0000001fff077819 */ /* 0x000fc4000001140a */
[----:B------:R-:W-:Y:S02]  /*0670*/  SHF.R.S32.HI R10, RZ, 0x1f, R3 ;  /* 0x0000001fff0a7819 */ /* 0x000fe40000011403 */
[----:B------:R-:W-:Y:S02]  /*0680*/  LEA.HI R7, R7, R2, RZ, 0x2 ;  /* 0x0000000207077211 */ /* 0x000fe400078f10ff */
[----:B------:R-:W-:Y:S02]  /*0690*/  LEA.HI R10, R10, R3, RZ, 0x2 ;  /* 0x000000030a0a7211 */ /* 0x000fe400078f10ff */
[----:B------:R-:W-:Y:S01]  /*06a0*/  LOP3.LUT R7, R7, 0xfffffffc, RZ, 0xc0, !PT ;  /* 0xfffffffc07077812 */ /* 0x000fe200078ec0ff */
[----:B------:R-:W-:Y:S01]  /*06b0*/  VOTEU.ALL UP0, P0 ;  /* 0x00000000003f7886 */ /* 0x000fe20000000000 */
[----:B--2---:R-:W-:Y:S01]  /*06c0*/  I2FP.F32.U32 R11, R8 ;  /* 0x00000008000b7245 */ /* 0x004fe20000201000 */
[----:B------:R-:W-:Y:S01]  /*06d0*/  VOTEU.ALL UP1, P0 ;  /* 0x00000000003f7886 */ /* 0x000fe20000020000 */
[----:B------:R-:W-:Y:S01]  /*06e0*/  LOP3.LUT R10, R10, 0x3ffffffc, RZ, 0xc0, !PT ;  /* 0x3ffffffc0a0a7812 */ /* 0x000fe200078ec0ff */
[----:B------:R-:W-:Y:S01]  /*06f0*/  IMAD.IADD R7, R2, 0x1, -R7 ;  /* 0x0000000102077824 */ /* 0x000fe200078e0a07 */
[----:B------:R-:W2:Y:S01]  /*0700*/  @!UP0 S2UR UR7, SR_CgaCtaId ;  /* 0x00000000000789c3 */ /* 0x000ea20000008800 */
[----:B-1----:R-:W-:Y:S01]  /*0710*/  I2FP.F32.U32 R2, UR8 ;  /* 0x0000000800027c45 */ /* 0x002fe20008201000 */
[----:B------:R-:W-:Y:S01]  /*0720*/  FMUL R13, R11, UR4 ;  /* 0x000000040b0d7c20 */ /* 0x000fe20008400000 */
[----:B------:R-:W-:Y:S01]  /*0730*/  ULDC UR4, c[0x0][0x150] ;  /* 0x0000540000047ab9 */ /* 0x000fe20000000800 */
[----:B------:R-:W-:Y:S01]  /*0740*/  IMAD.IADD R10, R3, 0x1, -R10 ;  /* 0x00000001030a7824 */ /* 0x000fe200078e0a0a */
[----:B------:R-:W-:Y:S01]  /*0750*/  SHF.R.S32.HI R3, RZ, 0x1f, R6 ;  /* 0x0000001fff037819 */ /* 0x000fe20000011406 */
[----:B------:R-:W-:Y:S01]  /*0760*/  FMUL R11, R2, UR4 ;  /* 0x00000004020b7c20 */ /* 0x000fe20008400000 */
[----:B------:R-:W-:Y:S01]  /*0770*/  UMOV UR4, 0x20 ;  /* 0x0000002000047882 */ /* 0x000fe20000000000 */
[----:B------:R-:W1:Y:S01]  /*0780*/  F2I.U32.TRUNC.NTZ R13, R13 ;  /* 0x0000000d000d7305 */ /* 0x000e62000020f000 */
[----:B------:R-:W-:Y:S01]  /*0790*/  LEA.HI R3, R3, R6, RZ, 0x2 ;  /* 0x0000000603037211 */ /* 0x000fe200078f10ff */
[----:B------:R-:W-:Y:S01]  /*07a0*/  IMAD R7, R10, 0x4, R7 ;  /* 0x000000040a077824 */ /* 0x000fe200078e0207 */
[----:B------:R-:W-:Y:S01]  /*07b0*/  @!UP0 UMOV UR6, 0x400 ;  /* 0x0000040000068882 */ /* 0x000fe20000000000 */
[----:B------:R-:W-:-:S04]  /*07c0*/  @!UP0 UIADD3 UR4, -UR4, 0x100000, URZ ;  /* 0x0010000004048890 */ /* 0x000fc8000fffe13f */
[----:B------:R-:W-:Y:S02]  /*07d0*/  @!UP0 USHF.L.U32 UR5, UR4, 0xb, URZ ;  /* 0x0000000b04058899 */ /* 0x000fe4000800063f */
[----:B------:R-:W-:Y:S01]  /*07e0*/  @!UP0 USHF.L.U32 UR4, UR4, 0x1, URZ ;  /* 0x0000000104048899 */ /* 0x000fe2000800063f */
[----:B------:R-:W-:Y:S01]  /*07f0*/  LOP3.LUT R3, R3, 0xfffffffc, RZ, 0xc0, !PT ;  /* 0xfffffffc03037812 */ /* 0x000fe200078ec0ff */
[C---:B------:R-:W-:Y:S01]  /*0800*/  IMAD.SHL.U32 R2, R7.reuse, 0x4, RZ ;  /* 0x0000000407027824 */ /* 0x040fe200078e00ff */
[----:B---3--:R-:W-:Y:S01]  /*0810*/  ISETP.EQ.U32.AND P3, PT, R14, 0x1, PT ;  /* 0x000000010e00780c */ /* 0x008fe20003f62070 */
[----:B------:R-:W3:Y:S01]  /*0820*/  F2I.U32.TRUNC.NTZ R11, R11 ;  /* 0x0000000b000b7305 */ /* 0x000ee2000020f000 */
[----:B------:R-:W-:Y:S02]  /*0830*/  VIADD R10, R4, 0xffffffff ;  /* 0xffffffff040a7836 */ /* 0x000fe40000000000 */
[----:B------:R-:W-:Y:S01]  /*0840*/  IMAD.IADD R6, R6, 0x1, -R3 ;  /* 0x0000000106067824 */ /* 0x000fe200078e0a03 */
[----:B------:R-:W-:-:S02]  /*0850*/  LOP3.LUT R5, R7, 0xc, R2, 0x78, !PT ;  /* 0x0000000c07057812 */ /* 0x000fc400078e7802 */
[----:B------:R-:W-:Y:S01]  /*0860*/  ISETP.GE.U32.AND P5, PT, R10, 0x2, PT ;  /* 0x000000020a00780c */ /* 0x000fe20003fa6070 */
[----:B-1----:R-:W-:Y:S01]  /*0870*/  IMAD.MOV R20, RZ, RZ, -R13 ;  /* 0x000000ffff147224 */ /* 0x002fe200078e0a0d */
[----:B--2---:R-:W-:Y:S01]  /*0880*/  @!UP0 ULEA UR6, UR7, UR6, 0x18 ;  /* 0x0000000607068291 */ /* 0x004fe2000f8ec03f */
[C---:B------:R-:W-:Y:S01]  /*0890*/  ISETP.NE.AND P1, PT, R6.reuse, 0x3, PT ;  /* 0x000000030600780c */ /* 0x040fe20003f25270 */
[----:B------:R-:W-:Y:S01]  /*08a0*/  VOTEU.ALL UP0, P0 ;  /* 0x00000000003f7886 */ /* 0x000fe20000000000 */
[----:B----4-:R-:W-:Y:S01]  /*08b0*/  IMAD R2, R19, R20, R8 ;  /* 0x0000001413027224 */ /* 0x010fe200078e0208 */
[----:B------:R-:W-:Y:S02]  /*08c0*/  ISETP.LT.U32.AND P0, PT, R5, 0x8, !P2 ;  /* 0x000000080500780c */ /* 0x000fe40005701070 */
[----:B------:R-:W-:Y:S01]  /*08d0*/  ISETP.EQ.OR P1, PT, R6, RZ, !P1 ;  /* 0x000000ff0600720c */ /* 0x000fe20004f22670 */
[----:B---3--:R-:W-:Y:S01]  /*08e0*/  IMAD.MOV R11, RZ, RZ, -R11 ;  /* 0x000000ffff0b7224 */ /* 0x008fe200078e0a0b */
[----:B------:R-:W-:-:S02]  /*08f0*/  ISETP.NE.AND P4, PT, R2, R5, PT ;  /* 0x000000050200720c */ /* 0x000fc40003f85270 */
[----:B------:R-:W-:Y:S01]  /*0900*/  ISETP.EQ.AND P1, PT, R4, RZ, P1 ;  /* 0x000000ff0400720c */ /* 0x000fe20000f22270 */
[----:B0-----:R-:W-:Y:S01]  /*0910*/  IMAD R11, R12, R11, UR8 ;  /* 0x000000080c0b7e24 */ /* 0x001fe2000f8e020b */
[----:B------:R-:W-:Y:S01]  /*0920*/  ISETP.NE.AND P2, PT, R4, RZ, PT ;  /* 0x000000ff0400720c */ /* 0x000fe20003f45270 */
[----:B------:R-:W0:Y:S02]  /*0930*/  FENCE.VIEW.ASYNC.S ;  /* 0x00000000000073c6 */ /* 0x000e240000000000 */
[----:B0-----:R0:W1:Y:S01]  /*0940*/  @!UP0 SYNCS.EXCH.64 URZ, [UR6+0x170], UR4 ;  /* 0x00017004063f85b2 */ /* 0x0010620008000100 */
[----:B------:R-:W-:Y:S02]  /*0950*/  SEL R4, RZ, 0x1, !P1 ;  /* 0x00000001ff047807 */ /* 0x000fe40004800000 */
[----:B------:R-:W-:Y:S02]  /*0960*/  ISETP.EQ.OR P4, PT, R11, RZ, !P4 ;  /* 0x000000ff0b00720c */ /* 0x000fe40006782670 */
[----:B------:R-:W-:-:S02]  /*0970*/  SEL R4, R4, 0x2, P5 ;  /* 0x0000000204047807 */ /* 0x000fc40002800000 */
[----:B------:R-:W-:Y:S01]  /*0980*/  PLOP3.LUT P0, PT, P0, P4, PT, 0x80, 0x0 ;  /* 0x000000000000781c */ /* 0x000fe20000709070 */
[----:B------:R0:W2:Y:S01]  /*0990*/  @!UP1 SYNCS.EXCH.64 URZ, [UR6+0x178], UR4 ;  /* 0x00017804063f95b2 */ /* 0x0000a20008000100 */
[----:B------:R-:W-:Y:S01]  /*09a0*/  NOP ;  /* 0x0000000000007918 */ /* 0x000fe20000000000 */
[----:B------:R-:W-:Y:S10]  /*09b0*/  @!P3 BRA `(.L_x_4) ;  /* 0x000000000008b947 */ /* 0x000ff40003800000 */
[----:B-12---:R-:W-:Y:S01]  /*09c0*/  UCGABAR_ARV ;  /* 0x00000000000079c7 */ /* 0x006fe20008000000 */
[----:B------:R-:W-:Y:S05]  /*09d0*/  BRA `(.L_x_5) ;  /* 0x0000000000047947 */ /* 0x000fea0003800000 */
.L_x_4:
[----:B-12---:R-:W-:Y:S01]  /*09e0*/  NOP ;  /* 0x0000000000007918 */ /* 0x006fe20000000000 */
.L_x_5:
[----:B------:R-:W1:Y:S01]  /*09f0*/  LDC R2, c[0x0][0x65c] ;  /* 0x00019700ff027b82 */ /* 0x000e620000000800 */
[----:B------:R-:W-:Y:S01]  /*0a00*/  IMAD.MOV.U32 R3, RZ, RZ, RZ ;  /* 0x000000ffff037224 */ /* 0x000fe200078e00ff */
[----:B-1----:R-:W-:Y:S01]  /*0a10*/  ISETP.NE.AND P4, PT, R2, 0x1, PT ;  /* 0x000000010200780c */ /* 0x002fe20003f85270 */
[----:B------:R-:W-:-:S12]  /*0a20*/  IMAD.U32 R2, RZ, RZ, UR8 ;  /* 0x00000008ff027e24 */ /* 0x000fd8000f8e00ff */
[----:B------:R-:W1:Y:S01]  /*0a30*/  @P4 LDC R15, c[0x0][0x10] ;  /* 0x00000400ff0f4b82 */ /* 0x000e620000000800 */
[----:B------:R-:W-:Y:S02]  /*0a40*/  @P4 IMAD.MOV.U32 R9, RZ, RZ, RZ ;  /* 0x000000ffff094224 */ /* 0x000fe400078e00ff */
[----:B------:R-:W-:-:S05]  /*0a50*/  @P4 IMAD.MOV.U32 R7, RZ, RZ, RZ ;  /* 0x000000ffff074224 */ /* 0x000fca00078e00ff */
[----:B------:R-:W2:Y:S01]  /*0a60*/  @!P4 LDC R13, c[0x0][0xc] ;  /* 0x00000300ff0dcb82 */ /* 0x000ea20000000800 */
[----:B-1----:R-:W-:-:S04]  /*0a70*/  @P4 IMAD.WIDE.U32 R14, R15, UR8, R8 ;  /* 0x000000080f0e4c25 */ /* 0x002fc8000f8e0008 */
[----:B--2---:R-:W-:-:S04]  /*0a80*/  @!P4 IMAD.WIDE.U32 R12, R8, R13, R2 ;  /* 0x0000000d080cc225 */ /* 0x004fc800078e0002 */
[----:B------:R-:W-:Y:S02]  /*0a90*/  @P4 IMAD.MOV.U32 R2, RZ, RZ, R14 ;  /* 0x000000ffff024224 */ /* 0x000fe400078e000e */
[----:B------:R-:W-:Y:S02]  /*0aa0*/  @P4 IMAD.IADD R3, R15, 0x1, R7 ;  /* 0x000000010f034824 */ /* 0x000fe400078e0207 */
[----:B------:R-:W-:Y:S02]  /*0ab0*/  @!P4 IMAD.MOV.U32 R2, RZ, RZ, R12 ;  /* 0x000000ffff02c224 */ /* 0x000fe400078e000c */
[----:B------:R-:W-:Y:S01]  /*0ac0*/  @!P4 IMAD.MOV.U32 R3, RZ, RZ, R13 ;  /* 0x000000ffff03c224 */ /* 0x000fe200078e000d */
[----:B------:R-:W-:Y:S06]  /*0ad0*/  @!P3 BRA `(.L_x_6) ;  /* 0x00000000000cb947 */ /* 0x000fec0003800000 */
[----:B------:R-:W-:Y:S01]  /*0ae0*/  UCGABAR_WAIT ;  /* 0x0000000000007dc7 */ /* 0x000fe20008000000 */
[----:B------:R-:W-:Y:S01]  /*0af0*/  CCTL.IVALL ;  /* 0x00000000ff00798f */ /* 0x000fe20002000000 */
[----:B------:R-:W-:Y:S05]  /*0b00*/  BRA `(.L_x_7) ;  /* 0x0000000000047947 */ /* 0x000fea0003800000 */
.L_x_6:
[----:B------:R-:W-:Y:S06]  /*0b10*/  BAR.SYNC.DEFER_BLOCKING 0x0 ;  /* 0x0000000000007b1d */ /* 0x000fec0000010000 */
.L_x_7:
[----:B------:R-:W-:Y:S05]  /*0b20*/  @!P2 BRA `(.L_x_8) ;  /* 0x000000740090a947 */ /* 0x000fea0003800000 */
[----:B------:R-:W-:-:S13]  /*0b30*/  ISETP.GT.U32.AND P1, PT, R10, 0x1, PT ;  /* 0x000000010a00780c */ /* 0x000fda0003f24070 */
[----:B0-----:R-:W-:Y:S05]  /*0b40*/  @P1 EXIT ;  /* 0x000000000000194d */ /* 0x001fea0003800000 */
[----:B------:R-:W-:Y:S01]  /*0b50*/  ULDC.64 UR4, c[0x0][0x650] ;  /* 0x0001940000047ab9 */ /* 0x000fe20000000a00 */
[----:B------:R-:W-:Y:S01]  /*0b60*/  PRMT R14, RZ, 0x7610, R14 ;  /* 0x00007610ff0e7816 */ /* 0x000fe2000000000e */
[----:B------:R-:W-:Y:S01]  /*0b70*/  IMAD.MOV.U32 R7, RZ, RZ, -0x1 ;  /* 0xffffffffff077424 */ /* 0x000fe200078e00ff */
[----:B------:R-:W-:Y:S01]  /*0b80*/  ISETP.GE.U32.AND P1, PT, R2, UR4, PT ;  /* 0x0000000402007c0c */ /* 0x000fe2000bf26070 */
[----:B------:R-:W-:Y:S02]  /*0b90*/  IMAD.MOV.U32 R10, RZ, RZ, -0x1 ;  /* 0xffffffffff0a7424 */ /* 0x000fe400078e00ff */
[----:B------:R-:W-:Y:S01]  /*0ba0*/  IMAD.MOV.U32 R6, RZ, RZ, -0x1 ;  /* 0xffffffffff067424 */ /* 0x000fe200078e00ff */
[----:B------:R-:W-:-:S13]  /*0bb0*/  ISETP.GE.U32.AND.EX P1, PT, R3, UR5, PT, P1 ;  /* 0x0000000503007c0c */ /* 0x000fda000bf26110 */
[----:B------:R-:W-:Y:S05]  /*0bc0*/  @P1 BRA `(.L_x_9) ;  /* 0x0000000400281947 */ /* 0x000fea0003800000 */
[----:B------:R-:W0:Y:S01]  /*0bd0*/  LDC.64 R22, c[0x0][0x628] ;  /* 0x00018a00ff167b82 */ /* 0x000e220000000a00 */
[----:B------:R-:W-:Y:S02]  /*0be0*/  IMAD.MOV.U32 R6, RZ, RZ, R2 ;  /* 0x000000ffff067224 */ /* 0x000fe400078e0002 */
[----:B------:R-:W-:-:S05]  /*0bf0*/  IMAD.MOV.U32 R7, RZ, RZ, R3 ;  /* 0x000000ffff077224 */ /* 0x000fca00078e0003 */
[----:B------:R-:W1:Y:S08]  /*0c00*/  LDC R10, c[0x0][0x630] ;  /* 0x00018c00ff0a7b82 */ /* 0x000e700000000800 */
[----:B------:R-:W2:Y:S01]  /*0c10*/  LDC.64 R24, c[0x0][0x620] ;  /* 0x00018800ff187b82 */ /* 0x000ea20000000a00 */
[----:B0-----:R-:W-:-:S04]  /*0c20*/  ISETP.NE.U32.AND P1, PT, R22, RZ, PT ;  /* 0x000000ff1600720c */ /* 0x001fc80003f25070 */
[----:B------:R-:W-:-:S13]  /*0c30*/  ISETP.NE.AND.EX P1, PT, R23, RZ, PT, P1 ;  /* 0x000000ff1700720c */ /* 0x000fda0003f25310 */
[----:B-12---:R-:W-:Y:S05]  /*0c40*/  @!P1 BRA `(.L_x_10) ;  /* 0x0000000000289947 */ /* 0x006fea0003800000 */
[----:B------:R-:W0:Y:S02]  /*0c50*/  LDC R15, c[0x0][0x634] ;  /* 0x00018d00ff0f7b82 */ /* 0x000e240000000800 */
[----:B0-----:R-:W-:-:S05]  /*0c60*/  IADD3 R15, P1, R2, R15, RZ ;  /* 0x0000000f020f7210 */ /* 0x001fca0007f3e0ff */
[----:B------:R-:W-:-:S04]  /*0c70*/  IMAD.X R17, RZ, RZ, R3, P1 ;  /* 0x000000ffff117224 */ /* 0x000fc800008e0603 */
[----:B------:R-:W-:-:S04]  /*0c80*/  IMAD.WIDE.U32 R6, R17, R22, RZ ;  /* 0x0000001611067225 */ /* 0x000fc800078e00ff */
[----:B------:R-:W-:-:S04]  /*0c90*/  IMAD.WIDE.U32 R12, P1, R15, R23, R6 ;  /* 0x000000170f0c7225 */ /* 0x000fc80007820006 */
[----:B------:R-:W-:-:S04]  /*0ca0*/  IMAD.WIDE.U32 R6, R15, R22, RZ ;  /* 0x000000160f067225 */ /* 0x000fc800078e00ff */
[----:B------:R-:W-:Y:S01]  /*0cb0*/  IMAD.X R15, RZ, RZ, RZ, P1 ;  /* 0x000000ffff0f7224 */ /* 0x000fe200008e06ff */
[----:B------:R-:W-:Y:S01]  /*0cc0*/  IADD3 RZ, P1, R7, R12, RZ ;  /* 0x0000000c07ff7210 */ /* 0x000fe20007f3e0ff */
[----:B------:R-:W-:-:S04]  /*0cd0*/  IMAD.MOV.U32 R14, RZ, RZ, R13 ;  /* 0x000000ffff0e7224 */ /* 0x000fc800078e000d */
[----:B------:R-:W-:-:S08]  /*0ce0*/  IMAD.WIDE.U32.X R6, R17, R23, R14, P1 ;  /* 0x0000001711067225 */ /* 0x000fd000008e040e */
.L_x_10:
[----:B------:R-:W0:Y:S01]  /*0cf0*/  LDC.64 R22, c[0x0][0x640] ;  /* 0x00019000ff167b82 */ /* 0x000e220000000a00 */
[--C-:B------:R-:W-:Y:S01]  /*0d00*/  SHF.R.U64 R26, R6, R10, R7.reuse ;  /* 0x0000000a061a7219 */ /* 0x100fe20000001207 */
[----:B------:R-:W-:Y:S01]  /*0d10*/  IMAD R20, R19, R20, R8 ;  /* 0x0000001413147224 */ /* 0x000fe200078e0208 */
[----:B------:R-:W-:Y:S01]  /*0d20*/  SHF.R.U32.HI R6, RZ, R10, R7 ;  /* 0x0000000aff067219 */ /* 0x000fe20000011607 */
[----:B------:R-:W-:Y:S01]  /*0d30*/  IMAD.MOV.U32 R19, RZ, RZ, 0x1 ;  /* 0x00000001ff137424 */ /* 0x000fe200078e00ff */
[----:B------:R-:W-:-:S03]  /*0d40*/  IADD3 R9, P1, RZ, -R26, RZ ;  /* 0x8000001aff097210 */ /* 0x000fc60007f3e0ff */
[----:B------:R-:W1:Y:S02]  /*0d50*/  LDC R12, c[0x0][0x618] ;  /* 0x00018600ff0c7b82 */ /* 0x000e640000000800 */
[----:B------:R-:W-:-:S04]  /*0d60*/  IMAD.X R7, RZ, RZ, ~R6, P1 ;  /* 0x000000ffff077224 */ /* 0x000fc800008e0e06 */
[-C--:B------:R-:W-:Y:S02]  /*0d70*/  IMAD R10, R7, R24.reuse, RZ ;  /* 0x00000018070a7224 */ /* 0x080fe400078e02ff */
[----:B------:R-:W2:Y:S01]  /*0d80*/  LDC R16, c[0x0][0x608] ;  /* 0x00018200ff107b82 */ /* 0x000ea20000000800 */
[----:B------:R-:W-:-:S04]  /*0d90*/  IMAD.WIDE.U32 R6, R9, R24, R2 ;  /* 0x0000001809067225 */ /* 0x000fc800078e0002 */
[----:B------:R-:W-:-:S03]  /*0da0*/  IMAD R9, R9, R25, R10 ;  /* 0x0000001909097224 */ /* 0x000fc600078e020a */
[----:B------:R-:W3:Y:S01]  /*0db0*/  LDC R18, c[0x0][0x658] ;  /* 0x00019600ff127b82 */ /* 0x000ee20000000800 */
[----:B------:R-:W-:Y:S01]  /*0dc0*/  IMAD.IADD R7, R7, 0x1, R9 ;  /* 0x0000000107077824 */ /* 0x000fe200078e0209 */
[----:B0-----:R-:W-:Y:S01]  /*0dd0*/  ISETP.NE.U32.AND P1, PT, R22, RZ, PT ;  /* 0x000000ff1600720c */ /* 0x001fe20003f25070 */
[----:B------:R-:W-:-:S03]  /*0de0*/  IMAD.MOV.U32 R9, RZ, RZ, -0x1 ;  /* 0xffffffffff097424 */ /* 0x000fc600078e00ff */
[----:B------:R-:W-:Y:S02]  /*0df0*/  ISETP.NE.AND.EX P1, PT, R23, RZ, PT, P1 ;  /* 0x000000ff1700720c */ /* 0x000fe40003f25310 */
[----:B------:R-:W0:Y:S01]  /*0e00*/  LDC R17, c[0x0][0x600] ;  /* 0x00018000ff117b82 */ /* 0x000e220000000800 */
[-CC-:B-1----:R-:W-:Y:S02]  /*0e10*/  SHF.R.U64 R14, R6, R12.reuse, R7.reuse ;  /* 0x0000000c060e7219 */ /* 0x182fe40000001207 */
[----:B------:R-:W-:-:S05]  /*0e20*/  SHF.R.U32.HI R7, RZ, R12, R7 ;  /* 0x0000000cff077219 */ /* 0x000fca0000011607 */
[----:B------:R-:W1:Y:S01]  /*0e30*/  LDC R21, c[0x0][0x648] ;  /* 0x00019200ff157b82 */ /* 0x000e620000000800 */
[-CC-:B--2---:R-:W-:Y:S02]  /*0e40*/  SHF.R.U64 R27, R14, R16.reuse, R7.reuse ;  /* 0x000000100e1b7219 */ /* 0x184fe40000001207 */
[----:B------:R-:W-:-:S05]  /*0e50*/  SHF.R.U32.HI R7, RZ, R16, R7 ;  /* 0x00000010ff077219 */ /* 0x000fca0000011607 */
[----:B------:R-:W2:Y:S01]  /*0e60*/  LDC R25, c[0x0][0x638] ;  /* 0x00018e00ff197b82 */ /* 0x000ea20000000800 */
[-C--:B---3--:R-:W-:Y:S02]  /*0e70*/  SHF.L.U32 R6, R9, R18.reuse, RZ ;  /* 0x0000001209067219 */ /* 0x088fe400000006ff */
[--C-:B------:R-:W-:Y:S02]  /*0e80*/  SHF.R.U64 R16, R27, R18, R7.reuse ;  /* 0x000000121b107219 */ /* 0x100fe40000001207 */
[----:B------:R-:W-:Y:S02]  /*0e90*/  LOP3.LUT R10, RZ, R6, RZ, 0x33, !PT ;  /* 0x00000006ff0a7212 */ /* 0x000fe400078e33ff */
[----:B------:R-:W-:Y:S01]  /*0ea0*/  SHF.R.U32.HI R7, RZ, R18, R7 ;  /* 0x00000012ff077219 */ /* 0x000fe20000011607 */
[----:B------:R-:W3:Y:S01]  /*0eb0*/  LDC R24, c[0x0][0x610] ;  /* 0x00018400ff187b82 */ /* 0x000ee20000000800 */
[----:B------:R-:W-:Y:S01]  /*0ec0*/  IMAD.MOV.U32 R6, RZ, RZ, R16 ;  /* 0x000000ffff067224 */ /* 0x000fe200078e0010 */
[----:B------:R-:W-:Y:S06]  /*0ed0*/  @!P1 BRA `(.L_x_11) ;  /* 0x0000000000289947 */ /* 0x000fec0003800000 */
[----:B------:R-:W4:Y:S02]  /*0ee0*/  LDC R13, c[0x0][0x64c] ;  /* 0x00019300ff0d7b82 */ /* 0x000f240000000800 */
[----:B----4-:R-:W-:-:S05]  /*0ef0*/  IADD3 R13, P1, R16, R13, RZ ;  /* 0x0000000d100d7210 */ /* 0x010fca0007f3e0ff */
        /* <DEDUP_REMOVED lines=8> */
.L_x_11:
[----:B-1----:R-:W-:Y:S01]  /*0f80*/  SHF.R.U64 R8, R6, R21, R7 ;  /* 0x0000001506087219 */ /* 0x002fe20000001207 */
[----:B0-----:R-:W-:Y:S01]  /*0f90*/  VIADD R9, R17, 0xffffffff ;  /* 0xffffffff11097836 */ /* 0x001fe20000000000 */
[----:B------:R-:W-:Y:S02]  /*0fa0*/  SHF.L.U32 R6, R19, R18, RZ ;  /* 0x0000001213067219 */ /* 0x000fe400000006ff */
[----:B------:R-:W-:Y:S01]  /*0fb0*/  LOP3.LUT R7, R27, R10, RZ, 0xc0, !PT ;  /* 0x0000000a1b077212 */ /* 0x000fe200078ec0ff */
[----:B------:R-:W-:Y:S01]  /*0fc0*/  IMAD.MOV R10, RZ, RZ, -R8 ;  /* 0x000000ffff0a7224 */ /* 0x000fe200078e0a08 */
[----:B------:R-:W-:Y:S02]  /*0fd0*/  SEL R11, R11, R20, !P4 ;  /* 0x000000140b0b7207 */ /* 0x000fe40006000000 */
[----:B------:R-:W-:Y:S01]  /*0fe0*/  LOP3.LUT R9, R14, R9, RZ, 0xc0, !PT ;  /* 0x000000090e097212 */ /* 0x000fe200078ec0ff */
[----:B------:R-:W-:Y:S02]  /*0ff0*/  IMAD R8, R6, R8, R7 ;  /* 0x0000000806087224 */ /* 0x000fe400078e0207 */
[----:B--2---:R-:W-:-:S02]  /*1000*/  IMAD R6, R10, R25, R16 ;  /* 0x000000190a067224 */ /* 0x004fc400078e0210 */
[----:B---3--:R-:W-:Y:S02]  /*1010*/  IMAD R11, R8, R24, R11 ;  /* 0x00000018080b7224 */ /* 0x008fe400078e020b */
[----:B------:R-:W-:Y:S02]  /*1020*/  IMAD R6, R6, R17, R9 ;  /* 0x0000001106067224 */ /* 0x000fe400078e0209 */
[----:B------:R-:W-:-:S03]  /*1030*/  IMAD.MOV.U32 R14, RZ, RZ, 0x1 ;  /* 0x00000001ff0e7424 */ /* 0x000fc600078e00ff */
[----:B------:R-:W-:Y:S02]  /*1040*/  SEL R10, R6, R11, !P4 ;  /* 0x0000000b060a7207 */ /* 0x000fe40006000000 */
[----:B------:R-:W-:Y:S01]  /*1050*/  SEL R7, R11, R6, !P4 ;  /* 0x000000060b077207 */ /* 0x000fe20006000000 */
[----:B------:R-:W-:-:S07]  /*1060*/  IMAD.MOV.U32 R6, RZ, RZ, R26 ;  /* 0x000000ffff067224 */ /* 0x000fce00078e001a */
.L_x_9:
[----:B------:R-:W-:-:S08]  /*1070*/  NOP ;  /* 0x0000000000007918 */ /* 0x000fd00000000000 */
[----:B------:R-:W0:Y:S02]  /*1080*/  USETMAXREG.TRY_ALLOC.CTAPOOL UP0, 0xe8 ;  /* 0x000000e8000079c8 */ /* 0x000e240008000600 */
[----:B0-----:R-:W-:-:S13]  /*1090*/  PLOP3.LUT P1, PT, PT, PT, UP0, 0x80, 0x0 ;  /* 0x000000000000781c */ /* 0x001fda0003f2f008 */
[----:B------:R-:W-:Y:S05]  /*10a0*/  @!P1 BRA `(.L_x_9) ;  /* 0xfffffffc00f09947 */ /* 0x000fea000383ffff */
[----:B------:R-:W-:Y:S01]  /*10b0*/  ULDC.64 UR4, c[0x0][0x598] ;  /* 0x0001660000047ab9 */ /* 0x000fe20000000a00 */
[----:B------:R-:W-:Y:S01]  /*10c0*/  ULDC.64 UR16, c[0x0][0x208] ;  /* 0x0000820000107ab9 */ /* 0x000fe20000000a00 */
[----:B------:R-:W-:-:S04]  /*10d0*/  ISETP.NE.U32.AND P1, PT, RZ, UR4, PT ;  /* 0x00000004ff007c0c */ /* 0x000fc8000bf25070 */
[----:B------:R-:W-:-:S13]  /*10e0*/  ISETP.NE.AND.EX P1, PT, RZ, UR5, PT, P1 ;  /* 0x00000005ff007c0c */ /* 0x000fda000bf25310 */
[----:B------:R-:W-:Y:S05]  /*10f0*/  @!P1 BRA `(.L_x_12) ;  /* 0x00000000001c9947 */ /* 0x000fea0003800000 */
[----:B------:R-:W0:Y:S02]  /*1100*/  LDC.64 R8, c[0x0][0x598] ;  /* 0x00016600ff087b82 */ /* 0x000e240000000a00 */
[----:B0-----:R-:W2:Y:S02]  /*1110*/  LDG.E.64 R8, desc[UR16][R8.64] ;  /* 0x0000001008087981 */ /* 0x001ea4000c1e1b00 */
[----:B--2---:R-:W-:-:S04]  /*1120*/  ISETP.NE.U32.AND P1, PT, R8, RZ, PT ;  /* 0x000000ff0800720c */ /* 0x004fc80003f25070 */
[----:B------:R-:W-:-:S13]  /*1130*/  ISETP.NE.AND.EX P1, PT, R9, RZ, PT, P1 ;  /* 0x000000ff0900720c */ /* 0x000fda0003f25310 */
[----:B------:R-:W-:Y:S05]  /*1140*/  @!P1 BRA `(.L_x_12) ;  /* 0x0000000000089947 */ /* 0x000fea0003800000 */
[----:B------:R0:W5:Y:S01]  /*1150*/  LD.E R8, desc[UR16][R8.64] ;  /* 0x0000001008087980 */ /* 0x000162000c101900 */
[----:B------:R-:W-:Y:S05]  /*1160*/  BRA `(.L_x_13) ;  /* 0x0000000000207947 */ /* 0x000fea0003800000 */
.L_x_12:
[----:B------:R-:W-:Y:S02]  /*1170*/  ULDC.64 UR4, c[0x0][0x588] ;  /* 0x0001620000047ab9 */ /* 0x000fe40000000a00 */
[----:B------:R-:W-:-:S04]  /*1180*/  ISETP.NE.U32.AND P1, PT, RZ, UR4, PT ;  /* 0x00000004ff007c0c */ /* 0x000fc8000bf25070 */
[----:B------:R-:W-:-:S13]  /*1190*/  ISETP.NE.AND.EX P1, PT, RZ, UR5, PT, P1 ;  /* 0x00000005ff007c0c */ /* 0x000fda000bf25310 */
[----:B------:R-:W-:Y:S05]  /*11a0*/  @!P1 BRA `(.L_x_14) ;  /* 0x00000000000c9947 */ /* 0x000fea0003800000 */
[----:B------:R-:W0:Y:S02]  /*11b0*/  LDC.64 R8, c[0x0][0x588] ;  /* 0x00016200ff087b82 */ /* 0x000e240000000a00 */
[----:B0-----:R1:W5:Y:S01]  /*11c0*/  LDG.E R8, desc[UR16][R8.64] ;  /* 0x0000001008087981 */ /* 0x001362000c1e1900 */
[----:B------:R-:W-:Y:S05]  /*11d0*/  BRA `(.L_x_13) ;  /* 0x0000000000047947 */ /* 0x000fea0003800000 */
.L_x_14:
[----:B------:R-:W2:Y:S02]  /*11e0*/  LDC R8, c[0x0][0x580] ;  /* 0x00016000ff087b82 */ /* 0x000ea40000000800 */
.L_x_13:
[----:B------:R-:W-:Y:S02]  /*11f0*/  ULDC.64 UR4, c[0x0][0x5a0] ;  /* 0x0001680000047ab9 */ /* 0x000fe40000000a00 */
[----:B------:R-:W-:-:S04]  /*1200*/  ISETP.NE.U32.AND P1, PT, RZ, UR4, PT ;  /* 0x00000004ff007c0c */ /* 0x000fc8000bf25070 */
[----:B------:R-:W-:-:S13]  /*1210*/  ISETP.NE.AND.EX P1, PT, RZ, UR5, PT, P1 ;  /* 0x00000005ff007c0c */ /* 0x000fda000bf25310 */
[----:B------:R-:W-:Y:S05]  /*1220*/  @!P1 BRA `(.L_x_15) ;  /* 0x00000000001c9947 */ /* 0x000fea0003800000 */
[----:B------:R-:W3:Y:S02]  /*1230*/  LDC.64 R12, c[0x0][0x5a0] ;  /* 0x00016800ff0c7b82 */ /* 0x000ee40000000a00 */
[----:B---3--:R-:W3:Y:S02]  /*1240*/  LDG.E.64 R12, desc[UR16][R12.64] ;  /* 0x000000100c0c7981 */ /* 0x008ee4000c1e1b00 */
[----:B---3--:R-:W-:-:S04]  /*1250*/  ISETP.NE.U32.AND P1, PT, R12, RZ, PT ;  /* 0x000000ff0c00720c */ /* 0x008fc80003f25070 */
[----:B------:R-:W-:-:S13]  /*1260*/  ISETP.NE.AND.EX P1, PT, R13, RZ, PT, P1 ;  /* 0x000000ff0d00720c */ /* 0x000fda0003f25310 */
[----:B------:R-:W-:Y:S05]  /*1270*/  @!P1 BRA `(.L_x_15) ;  /* 0x0000000000089947 */ /* 0x000fea0003800000 */
[----:B01----:R0:W5:Y:S01]  /*1280*/  LD.E R9, desc[UR16][R12.64] ;  /* 0x000000100c097980 */ /* 0x003162000c101900 */
[----:B------:R-:W-:Y:S05]  /*1290*/  BRA `(.L_x_16) ;  /* 0x0000000000207947 */ /* 0x000fea0003800000 */
.L_x_15:
[----:B------:R-:W-:Y:S02]  /*12a0*/  ULDC.64 UR4, c[0x0][0x590] ;  /* 0x0001640000047ab9 */ /* 0x000fe40000000a00 */
[----:B------:R-:W-:-:S04]  /*12b0*/  ISETP.NE.U32.AND P1, PT, RZ, UR4, PT ;  /* 0x00000004ff007c0c */ /* 0x000fc8000bf25070 */
[----:B------:R-:W-:-:S13]  /*12c0*/  ISETP.NE.AND.EX P1, PT, RZ, UR5, PT, P1 ;  /* 0x00000005ff007c0c */ /* 0x000fda000bf25310 */
[----:B------:R-:W-:Y:S05]  /*12d0*/  @!P1 BRA `(.L_x_17) ;  /* 0x00000000000c9947 */ /* 0x000fea0003800000 */
[----:B------:R-:W0:Y:S02]  /*12e0*/  LDC.64 R12, c[0x0][0x590] ;  /* 0x00016400ff0c7b82 */ /* 0x000e240000000a00 */
[----:B01----:R1:W5:Y:S01]  /*12f0*/  LDG.E R9, desc[UR16][R12.64] ;  /* 0x000000100c097981 */ /* 0x003362000c1e1900 */
[----:B------:R-:W-:Y:S05]  /*1300*/  BRA `(.L_x_16) ;  /* 0x0000000000047947 */ /* 0x000fea0003800000 */
.L_x_17:
[----:B01----:R-:W3:Y:S02]  /*1310*/  LDC R9, c[0x0][0x584] ;  /* 0x00016100ff097b82 */ /* 0x003ee40000000800 */
.L_x_16:
[----:B------:R-:W-:-:S13]  /*1320*/  LOP3.LUT P1, RZ, R14, 0xff, RZ, 0xc0, !PT ;  /* 0x000000ff0eff7812 */ /* 0x000fda000782c0ff */
[----:B------:R-:W-:Y:S05]  /*1330*/  @!P1 EXIT ;  /* 0x000000000000994d */ /* 0x000fea0003800000 */
[----:B------:R-:W-:Y:S01]  /*1340*/  ULDC UR4, c[0x0][0x28c] ;  /* 0x0000a30000047ab9 */ /* 0x000fe20000000800 */
[----:B------:R-:W-:Y:S01]  /*1350*/  LOP3.LUT R146, R4, 0x1, RZ, 0xfc, !PT ;  /* 0x0000000104927812 */ /* 0x000fe200078efcff */
[----:B------:R-:W-:-:S04]  /*1360*/  UIADD3 UR4, UR4, 0x1f, URZ ;  /* 0x0000001f04047890 */ /* 0x000fc8000fffe03f */
[----:B------:R-:W-:-:S04]  /*1370*/  USHF.R.S32.HI UR5, URZ, 0x1f, UR4 ;  /* 0x0000001f3f057899 */ /* 0x000fc80008011404 */
[----:B------:R-:W-:-:S03]  /*1380*/  ULEA.HI UR5, UR5, UR4, URZ, 0x5 ;  /* 0x0000000405057291 */ /* 0x000fc6000f8f283f */
[----:B------:R-:W-:Y:S01]  /*1390*/  UMOV UR4, URZ ;  /* 0x0000003f00047c82 */ /* 0x000fe20008000000 */
[----:B------:R-:W-:-:S03]  /*13a0*/  USHF.R.S32.HI UR9, URZ, 0x5, UR5 ;  /* 0x000000053f097899 */ /* 0x000fc60008011405 */
[----:B------:R-:W-:-:S09]  /*13b0*/  UMOV UR5, URZ ;  /* 0x0000003f00057c82 */ /* 0x000fd20008000000 */
.L_x_172:
[----:B------:R-:W-:Y:S01]  /*13c0*/  LOP3.LUT R11, R0, 0x80, RZ, 0xc0, !PT ;  /* 0x00000080000b7812 */ /* 0x000fe200078ec0ff */
[----:B------:R-:W4:Y:S01]  /*13d0*/  S2UR UR13, SR_CgaCtaId ;  /* 0x00000000000d79c3 */ /* 0x000f220000008800 */
[----:B------:R-:W-:Y:S01]  /*13e0*/  UMOV UR12, 0x400 ;  /* 0x00000400000c7882 */ /* 0x000fe20000000000 */
[----:B------:R-:W-:Y:S01]  /*13f0*/  UMOV UR6, URZ ;  /* 0x0000003f00067c82 */ /* 0x000fe20008000000 */
[----:B------:R-:W-:Y:S01]  /*1400*/  SHF.R.U32.HI R11, RZ, 0x7, R11 ;  /* 0x00000007ff0b7819 */ /* 0x000fe2000001160b */
[----:B------:R-:W-:Y:S01]  /*1410*/  UMOV UR7, URZ ;  /* 0x0000003f00077c82 */ /* 0x000fe20008000000 */
[----:B------:R-:W-:Y:S01]  /*1420*/  UMOV UR18, UR5 ;  /* 0x0000000500127c82 */ /* 0x000fe20008000000 */
[----:B------:R-:W-:Y:S02]  /*1430*/  CS2R R20, SRZ ;  /* 0x0000000000147805 */ /* 0x000fe4000001ff00 */
[----:B------:R-:W-:Y:S01]  /*1440*/  CS2R R18, SRZ ;  /* 0x0000000000127805 */ /* 0x000fe2000001ff00 */
[----:B01---5:R-:W0:Y:S01]  /*1450*/  LDC R12, c[0x0][0x28c] ;  /* 0x0000a300ff0c7b82 */ /* 0x023e220000000800 */
[----:B------:R-:W1:Y:S01]  /*1460*/  SHFL.IDX PT, R11, R11, RZ, 0x1f ;  /* 0x00001fff0b0b7589 */ /* 0x000e6200000e0000 */
[----:B------:R-:W-:-:S02]  /*1470*/  CS2R R22, SRZ ;  /* 0x0000000000167805 */ /* 0x000fc4000001ff00 */
[----:B------:R-:W-:Y:S02]  /*1480*/  CS2R R88, SRZ ;  /* 0x0000000000587805 */ /* 0x000fe4000001ff00 */
[----:B------:R-:W-:Y:S02]  /*1490*/  CS2R R90, SRZ ;  /* 0x00000000005a7805 */ /* 0x000fe4000001ff00 */
[----:B------:R-:W-:Y:S02]  /*14a0*/  CS2R R92, SRZ ;  /* 0x00000000005c7805 */ /* 0x000fe4000001ff00 */
[----:B------:R-:W-:Y:S02]  /*14b0*/  CS2R R94, SRZ ;  /* 0x00000000005e7805 */ /* 0x000fe4000001ff00 */
[----:B------:R-:W-:Y:S02]  /*14c0*/  CS2R R96, SRZ ;  /* 0x0000000000607805 */ /* 0x000fe4000001ff00 */
        /* <DEDUP_REMOVED lines=16> */
[----:B0-----:R-:W-:Y:S02]  /*15d0*/  ISETP.GE.AND P1, PT, R12, 0x1, PT ;  /* 0x000000010c00780c */ /* 0x001fe40003f26270 */
[----:B------:R-:W-:Y:S02]  /*15e0*/  CS2R R130, SRZ ;  /* 0x0000000000827805 */ /* 0x000fe4000001ff00 */
[----:B-1----:R-:W-:-:S02]  /*15f0*/  R2UR UR8, R11 ;  /* 0x000000000b0872ca */ /* 0x002fc400000e0000 */
[----:B------:R-:W-:Y:S02]  /*1600*/  CS2R R132, SRZ ;  /* 0x0000000000847805 */ /* 0x000fe4000001ff00 */
[----:B------:R-:W-:Y:S02]  /*1610*/  CS2R R134, SRZ ;  /* 0x0000000000867805 */ /* 0x000fe4000001ff00 */
[----:B------:R-:W-:Y:S02]  /*1620*/  CS2R R136, SRZ ;  /* 0x0000000000887805 */ /* 0x000fe4000001ff00 */
[----:B------:R-:W-:Y:S02]  /*1630*/  CS2R R138, SRZ ;  /* 0x00000000008a7805 */ /* 0x000fe4000001ff00 */
[----:B------:R-:W-:Y:S02]  /*1640*/  CS2R R140, SRZ ;  /* 0x00000000008c7805 */ /* 0x000fe4000001ff00 */
[----:B------:R-:W-:-:S02]  /*1650*/  CS2R R142, SRZ ;  /* 0x00000000008e7805 */ /* 0x000fc4000001ff00 */
[----:B------:R-:W-:Y:S01]  /*1660*/  CS2R R144, SRZ ;  /* 0x0000000000907805 */ /* 0x000fe2000001ff00 */
[----:B------:R-:W-:Y:S01]  /*1670*/  IMAD.U32 R15, RZ, RZ, UR4 ;  /* 0x00000004ff0f7e24 */ /* 0x000fe2000f8e00ff */
[----:B------:R-:W-:Y:S02]  /*1680*/  CS2R R56, SRZ ;  /* 0x0000000000387805 */ /* 0x000fe4000001ff00 */
[----:B------:R-:W-:Y:S02]  /*1690*/  CS2R R58, SRZ ;  /* 0x00000000003a7805 */ /* 0x000fe4000001ff00 */
[----:B------:R-:W-:Y:S02]  /*16a0*/  CS2R R60, SRZ ;  /* 0x00000000003c7805 */ /* 0x000fe4000001ff00 */
[----:B------:R-:W-:Y:S01]  /*16b0*/  CS2R R62, SRZ ;  /* 0x00000000003e7805 */ /* 0x000fe2000001ff00 */
[----:B------:R-:W-:Y:S01]  /*16c0*/  ULEA.HI UR10, UR8, UR8, URZ, 0x1 ;  /* 0x00000008080a7291 */ /* 0x000fe2000f8f083f */
[----:B------:R-:W-:-:S02]  /*16d0*/  CS2R R64, SRZ ;  /* 0x0000000000407805 */ /* 0x000fc4000001ff00 */
[----:B------:R-:W-:Y:S02]  /*16e0*/  CS2R R66, SRZ ;  /* 0x0000000000427805 */ /* 0x000fe4000001ff00 */
[----:B------:R-:W-:Y:S01]  /*16f0*/  CS2R R68, SRZ ;  /* 0x0000000000447805 */ /* 0x000fe2000001ff00 */
[----:B------:R-:W-:Y:S01]  /*1700*/  ULOP3.LUT UR11, UR10, 0x1ffffe, URZ, 0xc0, !UPT ;  /* 0x001ffffe0a0b7892 */ /* 0x000fe2000f8ec03f */
[----:B------:R-:W-:Y:S01]  /*1710*/  CS2R R70, SRZ ;  /* 0x0000000000467805 */ /* 0x000fe2000001ff00 */
[----:B----4-:R-:W-:Y:S01]  /*1720*/  ULEA UR10, UR13, UR12, 0x18 ;  /* 0x0000000c0d0a7291 */ /* 0x010fe2000f8ec03f */
[----:B------:R-:W-:Y:S01]  /*1730*/  CS2R R72, SRZ ;  /* 0x0000000000487805 */ /* 0x000fe2000001ff00 */
[----:B------:R-:W-:Y:S01]  /*1740*/  UIADD3 UR11, UR8, -UR11, URZ ;  /* 0x8000000b080b7290 */ /* 0x000fe2000fffe03f */
[----:B------:R-:W-:Y:S02]  /*1750*/  CS2R R74, SRZ ;  /* 0x00000000004a7805 */ /* 0x000fe4000001ff00 */
[----:B------:R-:W-:Y:S01]  /*1760*/  CS2R R76, SRZ ;  /* 0x00000000004c7805 */ /* 0x000fe2000001ff00 */
[----:B------:R-:W-:Y:S01]  /*1770*/  UMOV UR8, URZ ;  /* 0x0000003f00087c82 */ /* 0x000fe20008000000 */
[----:B------:R-:W-:Y:S01]  /*1780*/  ULEA UR11, UR11, UR10, 0xb ;  /* 0x0000000a0b0b7291 */ /* 0x000fe2000f8e583f */
[----:B------:R-:W-:-:S02]  /*1790*/  CS2R R78, SRZ ;  /* 0x00000000004e7805 */ /* 0x000fc4000001ff00 */
[----:B------:R-:W-:Y:S02]  /*17a0*/  CS2R R80, SRZ ;  /* 0x0000000000507805 */ /* 0x000fe4000001ff00 */
[----:B------:R-:W-:Y:S01]  /*17b0*/  CS2R R82, SRZ ;  /* 0x0000000000527805 */ /* 0x000fe2000001ff00 */
[----:B------:R-:W-:Y:S01]  /*17c0*/  UIADD3 UR11, UR11, 0x280, URZ ;  /* 0x000002800b0b7890 */ /* 0x000fe2000fffe03f */
[----:B------:R-:W-:Y:S02]  /*17d0*/  CS2R R84, SRZ ;  /* 0x0000000000547805 */ /* 0x000fe4000001ff00 */
[----:B------:R-:W-:Y:S02]  /*17e0*/  CS2R R86, SRZ ;  /* 0x0000000000567805 */ /* 0x000fe4000001ff00 */
[----:B------:R-:W-:Y:S01]  /*17f0*/  CS2R R24, SRZ ;  /* 0x0000000000187805 */ /* 0x000fe2000001ff00 */
[----:B------:R-:W-:Y:S01]  /*1800*/  USHF.R.U32.HI UR11, URZ, 0x4, UR11 ;  /* 0x000000043f0b7899 */ /* 0x000fe2000801160b */
[----:B------:R-:W-:-:S02]  /*1810*/  CS2R R26, SRZ ;  /* 0x00000000001a7805 */ /* 0x000fc4000001ff00 */
[----:B------:R-:W-:Y:S02]  /*1820*/  CS2R R28, SRZ ;  /* 0x00000000001c7805 */ /* 0x000fe4000001ff00 */
[----:B------:R-:W-:Y:S01]  /*1830*/  CS2R R30, SRZ ;  /* 0x00000000001e7805 */ /* 0x000fe2000001ff00 */
[----:B------:R-:W-:Y:S01]  /*1840*/  ULOP3.LUT UR11, UR11, 0x3fff, URZ, 0xc0, !UPT ;  /* 0x00003fff0b0b7892 */ /* 0x000fe2000f8ec03f */
        /* <DEDUP_REMOVED lines=11> */
[----:B------:R-:W-:Y:S01]  /*1900*/  CS2R R54, SRZ ;  /* 0x0000000000367805 */ /* 0x000fe2000001ff00 */
[----:B--2---:R-:W-:Y:S06]  /*1910*/  @!P1 BRA `(.L_x_18) ;  /* 0x00000008002c9947 */ /* 0x004fec0003800000 */
[----:B------:R-:W-:-:S13]  /*1920*/  ISETP.NE.AND P2, PT, R146, 0x3, PT ;  /* 0x000000039200780c */ /* 0x000fda0003f45270 */
[----:B------:R-:W-:Y:S05]  /*1930*/  @!P2 BRA `(.L_x_19) ;  /* 0x000000000004a947 */ /* 0x000fea0003800000 */
[----:B------:R-:W-:Y:S01]  /*1940*/  BPT.TRAP 0x1 ;  /* 0x000000040000795c */ /* 0x000fe20000300000 */
.L_x_19:
[----:B------:R-:W-:Y:S01]  /*1950*/  ULEA UR7, UR5, UR10, 0x3 ;  /* 0x0000000a05077291 */ /* 0x000fe2000f8e183f */
[----:B------:R-:W-:-:S05]  /*1960*/  IMAD.U32 R11, RZ, RZ, UR4 ;  /* 0x00000004ff0b7e24 */ /* 0x000fca000f8e00ff */
[----:B------:R-:W-:-:S04]  /*1970*/  SHF.L.U32 R11, R11, 0x1f, RZ ;  /* 0x0000001f0b0b7819 */ /* 0x000fc800000006ff */
[----:B------:R0:W1:Y:S01]  /*1980*/  SYNCS.PHASECHK.TRANS64.TRYWAIT P1, [UR7], R11 ;  /* 0x0000000bff0075a7 */ /* 0x0000620008020147 */
[----:B------:R-:W-:Y:S05]  /*1990*/  @!P2 BRA `(.L_x_20) ;  /* 0x000000000004a947 */ /* 0x000fea0003800000 */
[----:B------:R-:W-:Y:S01]  /*19a0*/  BPT.TRAP 0x1 ;  /* 0x000000040000795c */ /* 0x000fe20000300000 */
.L_x_20:
[----:B------:R-:W-:Y:S01]  /*19b0*/  UMOV UR6, 0x1 ;  /* 0x0000000100067882 */ /* 0x000fe20000000000 */
[----:B------:R-:W-:Y:S01]  /*19c0*/  IMAD.MOV.U32 R20, RZ, RZ, RZ ;  /* 0x000000ffff147224 */ /* 0x000fe200078e00ff */
[----:B-1----:R-:W-:Y:S06]  /*19d0*/  @P1 BRA `(.L_x_21) ;  /* 0x0000000000081947 */ /* 0x002fec0003800000 */
[----:B------:R-:W1:Y:S02]  /*19e0*/  SYNCS.PHASECHK.TRANS64.TRYWAIT P1, [UR7], R11 ;  /* 0x0000000bff0075a7 */ /* 0x000e640008020147 */
[----:B-1----:R-:W-:Y:S05]  /*19f0*/  @!P1 BRA `(.L_x_22) ;  /* 0x0000008400c09947 */ /* 0x002fea0003800000 */
.L_x_21:
[----:B------:R-:W-:Y:S01]  /*1a00*/  UIADD3 UR7, UR10, 0x2c280, URZ ;  /* 0x0002c2800a077890 */ /* 0x000fe2000fffe03f */
[----:B------:R-:W-:Y:S01]  /*1a10*/  WARPGROUP.ARRIVE ;  /* 0x00000000000079c5 */ /* 0x000fe20000000000 */
[----:B------:R-:W-:Y:S01]  /*1a20*/  ULOP3.LUT UR12, UR11, 0x10000, URZ, 0xfc, !UPT ;  /* 0x000100000b0c7892 */ /* 0x000fe2000f8efc3f */
[----:B------:R-:W-:Y:S01]  /*1a30*/  IMAD.MOV.U32 R21, RZ, RZ, RZ ;  /* 0x000000ffff157224 */ /* 0x000fe200078e00ff */
[----:B------:R-:W-:Y:S01]  /*1a40*/  USHF.R.U32.HI UR7, URZ, 0x4, UR7 ;  /* 0x000000043f077899 */ /* 0x000fe20008011607 */
[----:B------:R-:W-:Y:S01]  /*1a50*/  CS2R R18, SRZ ;  /* 0x0000000000127805 */ /* 0x000fe2000001ff00 */
[----:B------:R-:W-:Y:S01]  /*1a60*/  ULEA UR12, UR5, UR12, 0x9 ;  /* 0x0000000c050c7291 */ /* 0x000fe2000f8e483f */
[----:B------:R-:W-:Y:S01]  /*1a70*/  CS2R R22, SRZ ;  /* 0x0000000000167805 */ /* 0x000fe2000001ff00 */
[----:B------:R-:W-:Y:S01]  /*1a80*/  ULOP3.LUT UR7, UR7, 0x3fff, URZ, 0xc0, !UPT ;  /* 0x00003fff07077892 */ /* 0x000fe2000f8ec03f */
[----:B------:R-:W-:Y:S01]  /*1a90*/  CS2R R88, SRZ ;  /* 0x0000000000587805 */ /* 0x000fe2000001ff00 */
[----:B------:R-:W-:Y:S01]  /*1aa0*/  UMOV UR13, 0xc0000010 ;  /* 0xc0000010000d7882 */ /* 0x000fe20000000000 */
[----:B------:R-:W-:Y:S01]  /*1ab0*/  UMOV UR15, 0xc0000010 ;  /* 0xc0000010000f7882 */ /* 0x000fe20000000000 */
[----:B------:R-:W-:Y:S01]  /*1ac0*/  ULOP3.LUT UR7, UR7, 0x10000, URZ, 0xfc, !UPT ;  /* 0x0001000007077892 */ /* 0x000fe2000f8efc3f */
[----:B------:R-:W-:-:S02]  /*1ad0*/  CS2R R90, SRZ ;  /* 0x00000000005a7805 */ /* 0x000fc4000001ff00 */
[----:B------:R-:W-:Y:S02]  /*1ae0*/  CS2R R92, SRZ ;  /* 0x00000000005c7805 */ /* 0x000fe4000001ff00 */
[----:B------:R-:W-:Y:S01]  /*1af0*/  CS2R R94, SRZ ;  /* 0x00000000005e7805 */ /* 0x000fe2000001ff00 */
[----:B------:R-:W-:Y:S01]  /*1b00*/  ULEA UR14, UR5, UR7, 0x7 ;  /* 0x00000007050e7291 */ /* 0x000fe2000f8e383f */
[----:B------:R-:W-:Y:S01]  /*1b10*/  CS2R R96, SRZ ;  /* 0x0000000000607805 */ /* 0x000fe2000001ff00 */
[----:B------:R-:W-:Y:S01]  /*1b20*/  UIADD3 UR7, UR12, 0x100, URZ ;  /* 0x000001000c077890 */ /* 0x000fe2000fffe03f */
[----:B------:R-:W-:Y:S02]  /*1b30*/  CS2R R98, SRZ ;  /* 0x0000000000627805 */ /* 0x000fe4000001ff00 */
[----:B------:R-:W-:Y:S02]  /*1b40*/  CS2R R100, SRZ ;  /* 0x0000000000647805 */ /* 0x000fe4000001ff00 */
[----:B------:R-:W-:-:S02]  /*1b50*/  CS2R R102, SRZ ;  /* 0x0000000000667805 */ /* 0x000fc4000001ff00 */
[----:B------:R-:W-:Y:S02]  /*1b60*/  CS2R R104, SRZ ;  /* 0x0000000000687805 */ /* 0x000fe4000001ff00 */
[----:B------:R-:W-:Y:S02]  /*1b70*/  CS2R R106, SRZ ;  /* 0x00000000006a7805 */ /* 0x000fe4000001ff00 */
[----:B------:R-:W-:Y:S01]  /*1b80*/  CS2R R108, SRZ ;  /* 0x00000000006c7805 */ /* 0x000fe2000001ff00 */
[----:B------:R-:W-:Y:S01]  /*1b90*/  QGMMA.64x64x32.F32.E4M3.E4M3 R56, gdesc[UR12], RZ, !UPT ;  /* 0x00e000000c3879f3 */ /* 0x000fe2000c7008ff */
[----:B------:R-:W-:Y:S01]  /*1ba0*/  UMOV UR12, UR7 ;  /* 0x00000007000c7c82 */ /* 0x000fe20008000000 */
[----:B------:R-:W-:Y:S01]  /*1bb0*/  ULDC UR7, c[0x0][0x50c] ;  /* 0x0001430000077ab9 */ /* 0x000fe20000000800 */
[----:B------:R-:W-:Y:S01]  /*1bc0*/  UMOV UR13, 0xc0000010 ;  /* 0xc0000010000d7882 */ /* 0x000fe20000000000 */
[----:B------:R-:W-:Y:S01]  /*1bd0*/  UISETP.NE.AND UP0, UPT, UR7, 0x1, UPT ;  /* 0x000000010700788c */ /* 0x000fe2000bf05270 */
[----:B------:R-:W-:Y:S01]  /*1be0*/  QGMMA.64x64x32.F32.E4M3.E4M3 R24, gdesc[UR12], RZ, !UPT, gsb0 ;  /* 0x00e000000c1879f3 */ /* 0x000fe2000c0008ff */
[----:B------:R-:W-:-:S02]  /*1bf0*/  CS2R R110, SRZ ;  /* 0x00000000006e7805 */ /* 0x000fc4000001ff00 */
[----:B------:R-:W-:Y:S01]  /*1c00*/  CS2R R112, SRZ ;  /* 0x0000000000707805 */ /* 0x000fe2000001ff00 */
[----:B------:R-:W-:Y:S01]  /*1c10*/  USEL UR7, URZ, 0x1, UP0 ;  /* 0x000000013f077887 */ /* 0x000fe20008000000 */
[----:B------:R-:W-:Y:S02]  /*1c20*/  CS2R R114, SRZ ;  /* 0x0000000000727805 */ /* 0x000fe4000001ff00 */
[----:B------:R-:W-:Y:S02]  /*1c30*/  CS2R R116, SRZ ;  /* 0x0000000000747805 */ /* 0x000fe4000001ff00 */
[----:B------:R-:W-:Y:S02]  /*1c40*/  CS2R R118, SRZ ;  /* 0x0000000000767805 */ /* 0x000fe4000001ff00 */
[----:B------:R-:W-:Y:S02]  /*1c50*/  CS2R R120, SRZ ;  /* 0x0000000000787805 */ /* 0x000fe4000001ff00 */
[----:B------:R-:W-:-:S02]  /*1c60*/  CS2R R122, SRZ ;  /* 0x00000000007a7805 */ /* 0x000fc4000001ff00 */
[----:B------:R-:W-:Y:S02]  /*1c70*/  ISETP.NE.AND P1, PT, RZ, UR7, PT ;  /* 0x00000007ff007c0c */ /* 0x000fe4000bf25270 */
        /* <DEDUP_REMOVED lines=10> */
[----:B------:R-:W-:Y:S01]  /*1d20*/  CS2R R144, SRZ ;  /* 0x0000000000907805 */ /* 0x000fe2000001ff00 */
[----:B------:R-:W-:Y:S06]  /*1d30*/  @!P1 BRA `(.L_x_23) ;  /* 0x0000000400089947 */ /* 0x000fec0003800000 */
[----:B------:R-:W-:Y:S02]  /*1d40*/  WARPGROUP.DEPBAR.LE gsb0, 0x0 ;  /* 0x00008000000079c5 */ /* 0x000fe40000010000 */
[----:B------:R-:W-:-:S01]  /*1d50*/  FADD R145, RZ, R56 ;  /* 0x00000038ff917221 */ /* 0x000fc20000000000 */
[----:B------:R-:W-:Y:S01]  /*1d60*/  FADD R144, RZ, R57 ;  /* 0x00000039ff907221 */ /* 0x000fe20000000000 */
        /* <DEDUP_REMOVED lines=62> */
[----:B------:R-:W-:-:S06]  /*2150*/  UMOV UR6, URZ ;  /* 0x0000003f00067c82 */ /* 0x000fcc0008000000 */
.L_x_23:
[----:B------:R-:W-:-:S04]  /*2160*/  UIADD3 UR18, UR5, 0x1, URZ ;  /* 0x0000000105127890 */ /* 0x000fc8000fffe03f */
[----:B------:R-:W-:-:S04]  /*2170*/  UISETP.NE.AND UP0, UPT, UR18, 0x16, UPT ;  /* 0x000000161200788c */ /* 0x000fc8000bf05270 */
[----:B------:R-:W-:Y:S02]  /*2180*/  USEL UR8, URZ, 0x1, UP0 ;  /* 0x000000013f087887 */ /* 0x000fe40008000000 */
[----:B------:R-:W-:Y:S02]  /*2190*/  USEL UR18, UR18, URZ, UP0 ;  /* 0x0000003f12127287 */ /* 0x000fe40008000000 */
[----:B------:R-:W-:-:S06]  /*21a0*/  ULOP3.LUT UR8, UR4, UR8, URZ, 0x3c, !UPT ;  /* 0x0000000804087292 */ /* 0x000fcc000f8e3c3f */
[----:B------:R-:W-:Y:S01]  /*21b0*/  IMAD.U32 R15, RZ, RZ, UR8 ;  /* 0x00000008ff0f7e24 */ /* 0x000fe2000f8e00ff */
[----:B------:R-:W-:-:S06]  /*21c0*/  UMOV UR8, 0x1 ;  /* 0x0000000100087882 */ /* 0x000fcc0000000000 */
.L_x_18:
[----:B------:R-:W-:-:S04]  /*21d0*/  UISETP.LT.AND UP0, UPT, UR9, 0x1, UPT ;  /* 0x000000010900788c */ /* 0x000fc8000bf01270 */
[----:B------:R-:W-:-:S04]  /*21e0*/  USEL UR12, UR9, 0x1, UP0 ;  /* 0x00000001090c7887 */ /* 0x000fc80008000000 */
[----:B------:R-:W-:-:S04]  /*21f0*/  UIADD3 UR12, UR9, -UR12, URZ ;  /* 0x8000000c090c7290 */ /* 0x000fc8000fffe03f */
[----:B------:R-:W-:-:S06]  /*2200*/  UISETP.GE.AND UP0, UPT, UR12, 0x1, UPT ;  /* 0x000000010c00788c */ /* 0x000fcc000bf06270 */
[----:B------:R-:W-:-:S13]  /*2210*/  PLOP3.LUT P1, PT, PT, PT, UP0, 0x80, 0x0 ;  /* 0x000000000000781c */ /* 0x000fda0003f2f008 */
[----:B------:R-:W-:Y:S05]  /*2220*/  @!P1 BRA `(.L_x_24) ;  /* 0x0000000800009947 */ /* 0x000fea0003800000 */
[----:B01----:R-:W-:Y:S01]  /*2230*/  IMAD.U32 R11, RZ, RZ, UR12 ;  /* 0x0000000cff0b7e24 */ /* 0x003fe2000f8e00ff */
[----:B------:R-:W-:Y:S01]  /*2240*/  ULDC UR19, c[0x0][0x50c] ;  /* 0x0001430000137ab9 */ /* 0x000fe20000000800 */
[----:B------:R-:W-:-:S07]  /*2250*/  IMAD.U32 R12, RZ, RZ, UR5 ;  /* 0x00000005ff0c7e24 */ /* 0x000fce000f8e00ff */
.L_x_32:
[----:B------:R-:W-:-:S13]  /*2260*/  ISETP.NE.AND P2, PT, R146, 0x3, PT ;  /* 0x000000039200780c */ /* 0x000fda0003f45270 */
[----:B0-----:R-:W-:Y:S05]  /*2270*/  @!P2 BRA `(.L_x_25) ;  /* 0x000000000004a947 */ /* 0x001fea0003800000 */
[----:B------:R-:W-:Y:S01]  /*2280*/  BPT.TRAP 0x1 ;  /* 0x000000040000795c */ /* 0x000fe20000300000 */
.L_x_25:
[----:B------:R-:W0:Y:S01]  /*2290*/  S2UR UR12, SR_CgaCtaId ;  /* 0x00000000000c79c3 */ /* 0x000e220000008800 */
[----:B------:R-:W-:Y:S01]  /*22a0*/  UMOV UR10, 0x400 ;  /* 0x00000400000a7882 */ /* 0x000fe20000000000 */
[----:B------:R-:W-:Y:S01]  /*22b0*/  SHF.L.U32 R13, R15, 0x1f, RZ ;  /* 0x0000001f0f0d7819 */ /* 0x000fe200000006ff */
[----:B0-----:R-:W-:-:S04]  /*22c0*/  ULEA UR10, UR12, UR10, 0x18 ;  /* 0x0000000a0c0a7291 */ /* 0x001fc8000f8ec03f */
[----:B------:R-:W-:-:S09]  /*22d0*/  ULEA UR12, UR18, UR10, 0x3 ;  /* 0x0000000a120c7291 */ /* 0x000fd2000f8e183f */
[----:B------:R0:W1:Y:S01]  /*22e0*/  SYNCS.PHASECHK.TRANS64.TRYWAIT P1, [UR12], R13 ;  /* 0x0000000dff0075a7 */ /* 0x000062000802014c */
[----:B------:R-:W-:Y:S05]  /*22f0*/  @!P2 BRA `(.L_x_26) ;  /* 0x000000000004a947 */ /* 0x000fea0003800000 */
[----:B------:R-:W-:Y:S01]  /*2300*/  BPT.TRAP 0x1 ;  /* 0x000000040000795c */ /* 0x000fe20000300000 */
.L_x_26:
[----:B-1----:R-:W-:Y:S05]  /*2310*/  @P1 BRA `(.L_x_27) ;  /* 0x0000000000081947 */ /* 0x002fea0003800000 */
[----:B------:R-:W1:Y:S02]  /*2320*/  SYNCS.PHASECHK.TRANS64.TRYWAIT P1, [UR12], R13 ;  /* 0x0000000dff0075a7 */ /* 0x000e64000802014c */
[----:B-1----:R-:W-:Y:S05]  /*2330*/  @!P1 BRA `(.L_x_28) ;  /* 0x0000007c00889947 */ /* 0x002fea0003800000 */
.L_x_27:
[----:B------:R-:W-:Y:S01]  /*2340*/  UIADD3 UR12, UR10, 0x2c280, URZ ;  /* 0x0002c2800a0c7890 */ /* 0x000fe2000fffe03f */
[----:B------:R-:W-:Y:S01]  /*2350*/  WARPGROUP.ARRIVE ;  /* 0x00000000000079c5 */ /* 0x000fe20000000000 */
[----:B------:R-:W-:Y:S02]  /*2360*/  UISETP.NE.AND UP0, UPT, UR7, URZ, UPT ;  /* 0x0000003f0700728c */ /* 0x000fe4000bf05270 */
[----:B------:R-:W-:Y:S02]  /*2370*/  USHF.R.U32.HI UR12, URZ, 0x4, UR12 ;  /* 0x000000043f0c7899 */ /* 0x000fe4000801160c */
[----:B------:R-:W-:Y:S02]  /*2380*/  USEL UR8, UR8, URZ, !UP0 ;  /* 0x0000003f08087287 */ /* 0x000fe4000c000000 */
[----:B------:R-:W-:Y:S02]  /*2390*/  ULOP3.LUT UR7, UR12, 0x3fff, URZ, 0xc0, !UPT ;  /* 0x00003fff0c077892 */ /* 0x000fe4000f8ec03f */
[----:B------:R-:W-:-:S02]  /*23a0*/  ULOP3.LUT UR12, UR11, 0x10000, URZ, 0xfc, !UPT ;  /* 0x000100000b0c7892 */ /* 0x000fc4000f8efc3f */
[----:B------:R-:W-:Y:S02]  /*23b0*/  ULOP3.LUT UR7, UR7, 0x10000, URZ, 0xfc, !UPT ;  /* 0x0001000007077892 */ /* 0x000fe4000f8efc3f */
[----:B------:R-:W-:Y:S02]  /*23c0*/  UISETP.NE.U32.AND UP0, UPT, UR8, URZ, UPT ;  /* 0x0000003f0800728c */ /* 0x000fe4000bf05070 */
[----:B------:R-:W-:Y:S02]  /*23d0*/  ULEA UR12, UR18, UR12, 0x9 ;  /* 0x0000000c120c7291 */ /* 0x000fe4000f8e483f */
[----:B------:R-:W-:Y:S02]  /*23e0*/  ULEA UR14, UR18, UR7, 0x7 ;  /* 0x00000007120e7291 */ /* 0x000fe4000f8e383f */
[----:B------:R-:W-:Y:S01]  /*23f0*/  UIADD3 UR7, UR12, 0x100, URZ ;  /* 0x000001000c077890 */ /* 0x000fe2000fffe03f */
[----:B------:R-:W-:Y:S01]  /*2400*/  UMOV UR13, 0xc0000010 ;  /* 0xc0000010000d7882 */ /* 0x000fe20000000000 */
[----:B------:R-:W-:Y:S01]  /*2410*/  UMOV UR15, 0xc0000010 ;  /* 0xc0000010000f7882 */ /* 0x000fe20000000000 */
[----:B------:R-:W-:-:S04]  /*2420*/  UIADD3 UR6, UR6, 0x1, URZ ;  /* 0x0000000106067890 */ /* 0x000fc8000fffe03f */
[----:B------:R-:W-:Y:S01]  /*2430*/  QGMMA.64x64x32.F32.E4M3.E4M3 R56, gdesc[UR12], R56, UP0 ;  /* 0x00e000000c3879f3 */ /* 0x000fe2000bf00838 */
[----:B------:R-:W-:Y:S01]  /*2440*/  UMOV UR12, UR7 ;  /* 0x00000007000c7c82 */ /* 0x000fe20008000000 */
[----:B------:R-:W-:Y:S02]  /*2450*/  UMOV UR13, 0xc0000010 ;  /* 0xc0000010000d7882 */ /* 0x000fe40000000000 */
[----:B------:R-:W-:Y:S01]  /*2460*/  QGMMA.64x64x32.F32.E4M3.E4M3 R24, gdesc[UR12], R24, UP0, gsb0 ;  /* 0x00e000000c1879f3 */ /* 0x000fe2000b800818 */
[----:B------:R-:W-:-:S04]  /*2470*/  UISETP.NE.AND UP0, UPT, UR6, UR19, UPT ;  /* 0x000000130600728c */ /* 0x000fc8000bf05270 */
[----:B------:R-:W-:-:S06]  /*2480*/  USEL UR7, URZ, 0x1, UP0 ;  /* 0x000000013f077887 */ /* 0x000fcc0008000000 */
[----:B------:R-:W-:Y:S01]  /*2490*/  ISETP.NE.AND P1, PT, RZ, UR7, PT ;  /* 0x00000007ff007c0c */ /* 0x000fe2000bf25270 */
[----:B------:R-:W-:-:S12]  /*24a0*/  WARPGROUP.DEPBAR.LE gsb0, 0x1 ;  /* 0x00008000000079c5 */ /* 0x000fd80000010100 */
[----:B------:R-:W-:Y:S05]  /*24b0*/  @!P1 BRA `(.L_x_29) ;  /* 0x0000000400089947 */ /* 0x000fea0003800000 */
[----:B------:R-:W-:Y:S02]  /*24c0*/  WARPGROUP.DEPBAR.LE gsb0, 0x0 ;  /* 0x00008000000079c5 */ /* 0x000fe40000010000 */
[----:B------:R-:W-:-:S01]  /*24d0*/  FADD R145, R56, R145 ;  /* 0x0000009138917221 */ /* 0x000fc20000000000 */
[----:B------:R-:W-:Y:S01]  /*24e0*/  FADD R144, R57, R144 ;  /* 0x0000009039907221 */ /* 0x000fe20000000000 */
        /* <DEDUP_REMOVED lines=62> */
[----:B------:R-:W-:-:S06]  /*28d0*/  UMOV UR6, URZ ;  /* 0x0000003f00067c82 */ /* 0x000fcc0008000000 */
.L_x_29:
[----:B------:R-:W-:Y:S05]  /*28e0*/  @!P2 BRA `(.L_x_30) ;  /* 0x000000000004a947 */ /* 0x000fea0003800000 */
[----:B------:R-:W-:Y:S01]  /*28f0*/  BPT.TRAP 0x1 ;  /* 0x000000040000795c */ /* 0x000fe20000300000 */
.L_x_30:
[----:B01----:R-:W-:Y:S02]  /*2900*/  @P0 LEA R13, R12, UR10, 0x3 ;  /* 0x0000000a0c0d0c11 */ /* 0x003fe4000f8e18ff */
[----:B------:R-:W-:-:S03]  /*2910*/  ISETP.GT.U32.AND P1, PT, R4, 0x1, PT ;  /* 0x000000010400780c */ /* 0x000fc60003f24070 */
[----:B------:R-:W-:-:S05]  /*2920*/  @P0 VIADD R14, R13, 0xb0 ;  /* 0x000000b00d0e0836 */ /* 0x000fca0000000000 */
[----:B------:R-:W-:-:S04]  /*2930*/  @P0 PRMT R14, R5, 0x654, R14 ;  /* 0x00000654050e0816 */ /* 0x000fc8000000000e */
[----:B------:R0:W-:Y:S01]  /*2940*/  @P0 SYNCS.ARRIVE.TRANS64.RED.A1T0 RZ, [R14+URZ], RZ ;  /* 0x000000ff0eff09a7 */ /* 0x0001e2000810043f */
[----:B------:R-:W-:Y:S05]  /*2950*/  @P1 BRA `(.L_x_31) ;  /* 0x0000000000041947 */ /* 0x000fea0003800000 */
[----:B------:R-:W-:Y:S01]  /*2960*/  BPT.TRAP 0x1 ;  /* 0x000000040000795c */ /* 0x000fe20000300000 */
.L_x_31:
[----:B------:R-:W-:Y:S01]  /*2970*/  UIADD3 UR18, UR18, 0x1, URZ ;  /* 0x0000000112127890 */ /* 0x000fe2000fffe03f */
[C---:B------:R-:W-:Y:S01]  /*2980*/  ISETP.GT.AND P2, PT, R11.reuse, 0x1, PT ;  /* 0x000000010b00780c */ /* 0x040fe20003f44270 */
[----:B------:R-:W-:Y:S02]  /*2990*/  VIADD R12, R12, 0x1 ;  /* 0x000000010c0c7836 */ /* 0x000fe40000000000 */
[----:B------:R-:W-:Y:S01]  /*29a0*/  UISETP.NE.AND UP0, UPT, UR18, 0x16, UPT ;  /* 0x000000161200788c */ /* 0x000fe2000bf05270 */
[----:B------:R-:W-:Y:S02]  /*29b0*/  VIADD R11, R11, 0xffffffff ;  /* 0xffffffff0b0b7836 */ /* 0x000fe40000000000 */
[C---:B------:R-:W-:Y:S01]  /*29c0*/  ISETP.NE.AND P1, PT, R12.reuse, 0x16, PT ;  /* 0x000000160c00780c */ /* 0x040fe20003f25270 */
[----:B------:R-:W-:Y:S02]  /*29d0*/  USEL UR8, URZ, 0x1, UP0 ;  /* 0x000000013f087887 */ /* 0x000fe40008000000 */
[----:B------:R-:W-:Y:S01]  /*29e0*/  USEL UR18, UR18, URZ, UP0 ;  /* 0x0000003f12127287 */ /* 0x000fe20008000000 */
[----:B------:R-:W-:-:S03]  /*29f0*/  SEL R12, R12, RZ, P1 ;  /* 0x000000ff0c0c7207 */ /* 0x000fc60000800000 */
[----:B------:R-:W-:Y:S01]  /*2a00*/  LOP3.LUT R15, R15, UR8, RZ, 0x3c, !PT ;  /* 0x000000080f0f7c12 */ /* 0x000fe2000f8e3cff */
[----:B------:R-:W-:Y:S01]  /*2a10*/  UMOV UR8, 0x1 ;  /* 0x0000000100087882 */ /* 0x000fe20000000000 */
[----:B------:R-:W-:Y:S06]  /*2a20*/  @P2 BRA `(.L_x_32) ;  /* 0xfffffff8000c2947 */ /* 0x000fec000383ffff */
.L_x_24:
[----:B------:R-:W-:Y:S01]  /*2a30*/  UISETP.NE.AND UP0, UPT, UR6, URZ, UPT ;  /* 0x0000003f0600728c */ /* 0x000fe2000bf05270 */
[----:B01----:R-:W0:Y:S03]  /*2a40*/  LDC R11, c[0x0][0x28c] ;  /* 0x0000a300ff0b7b82 */ /* 0x003e260000000800 */
[----:B------:R-:W-:-:S06]  /*2a50*/  USEL UR6, URZ, 0x1, !UP0 ;  /* 0x000000013f067887 */ /* 0x000fcc000c000000 */
[----:B------:R-:W-:Y:S02]  /*2a60*/  ISETP.NE.AND P1, PT, RZ, UR6, PT ;  /* 0x00000006ff007c0c */ /* 0x000fe4000bf25270 */
[----:B0-----:R-:W-:-:S11]  /*2a70*/  ISETP.GE.AND P2, PT, R11, 0x1, PT ;  /* 0x000000010b00780c */ /* 0x001fd60003f46270 */
[----:B------:R-:W-:Y:S05]  /*2a80*/  @!P1 BRA `(.L_x_33) ;  /* 0x0000000400049947 */ /* 0x000fea0003800000 */
[----:B------:R-:W-:Y:S02]  /*2a90*/  WARPGROUP.DEPBAR.LE gsb0, 0x0 ;  /* 0x00008000000079c5 */ /* 0x000fe40000010000 */
[----:B------:R-:W-:Y:S01]  /*2aa0*/  FADD R145, R56, R145 ;  /* 0x0000009138917221 */ /* 0x000fe20000000000 */
        /* <DEDUP_REMOVED lines=62> */
[----:B------:R-:W-:-:S07]  /*2e90*/  FADD R20, R20, R55 ;  /* 0x0000003714147221 */ /* 0x000fce0000000000 */
.L_x_33:
[----:B------:R-:W-:Y:S02]  /*2ea0*/  WARPGROUP.DEPBAR.LE gsb0, 0x0 ;  /* 0x00008000000079c5 */ /* 0x000fe40000010000 */
[----:B------:R-:W-:Y:S05]  /*2eb0*/  @!P2 BRA `(.L_x_34) ;  /* 0x000000000050a947 */ /* 0x000fea0003800000 */
[----:B------:R-:W-:-:S13]  /*2ec0*/  ISETP.NE.AND P1, PT, R146, 0x3, PT ;  /* 0x000000039200780c */ /* 0x000fda0003f25270 */
[----:B------:R-:W-:Y:S05]  /*2ed0*/  @!P1 BRA `(.L_x_35) ;  /* 0x0000000000049947 */ /* 0x000fea0003800000 */
[----:B------:R-:W-:Y:S01]  /*2ee0*/  BPT.TRAP 0x1 ;  /* 0x000000040000795c */ /* 0x000fe20000300000 */
.L_x_35:
[----:B------:R-:W-:Y:S01]  /*2ef0*/  BSSY B0, `(.L_x_36) ;  /* 0x000000e000007945 */ /* 0x000fe20003800000 */
[----:B------:R-:W-:-:S03]  /*2f00*/  ISETP.GT.U32.AND P1, PT, R4, 0x1, PT ;  /* 0x000000010400780c */ /* 0x000fc60003f24070 */
[----:B------:R-:W-:Y:S10]  /*2f10*/  @!P0 BRA `(.L_x_37) ;  /* 0x00000000002c8947 */ /* 0x000ff40003800000 */
[----:B------:R-:W-:-:S04]  /*2f20*/  UISETP.LT.AND UP0, UPT, UR9, 0x1, UPT ;  /* 0x000000010900788c */ /* 0x000fc8000bf01270 */
[----:B------:R-:W-:-:S04]  /*2f30*/  USEL UR8, UR9, 0x1, UP0 ;  /* 0x0000000109087887 */ /* 0x000fc80008000000 */
[----:B------:R-:W-:-:S04]  /*2f40*/  UIADD3 UR8, UR5, UR9, -UR8 ;  /* 0x0000000905087290 */ /* 0x000fc8000fffe808 */
[----:B------:R-:W-:-:S04]  /*2f50*/  UIMAD.WIDE.U32 UR6, UR8, -0x45d1745d, URZ ;  /* 0xba2e8ba3080678a5 */ /* 0x000fc8000f8e003f */
[----:B------:R-:W-:-:S04]  /*2f60*/  USHF.R.U32.HI UR6, URZ, 0x4, UR7 ;  /* 0x000000043f067899 */ /* 0x000fc80008011607 */
[----:B------:R-:W-:-:S04]  /*2f70*/  UIMAD UR8, UR6, -0x16, UR8 ;  /* 0xffffffea060878a4 */ /* 0x000fc8000f8e0208 */
[----:B------:R-:W-:-:S04]  /*2f80*/  ULEA UR8, UR8, UR10, 0x3 ;  /* 0x0000000a08087291 */ /* 0x000fc8000f8e183f */
[----:B------:R-:W-:-:S06]  /*2f90*/  UIADD3 UR8, UR8, 0xb0, URZ ;  /* 0x000000b008087890 */ /* 0x000fcc000fffe03f */
[----:B------:R-:W-:-:S05]  /*2fa0*/  IMAD.U32 R12, RZ, RZ, UR8 ;  /* 0x00000008ff0c7e24 */ /* 0x000fca000f8e00ff */
[----:B------:R-:W-:-:S04]  /*2fb0*/  PRMT R11, R5, 0x654, R12 ;  /* 0x00000654050b7816 */ /* 0x000fc8000000000c */
[----:B------:R0:W-:Y:S03]  /*2fc0*/  SYNCS.ARRIVE.TRANS64.RED.A1T0 RZ, [R11+URZ], RZ ;  /* 0x000000ff0bff79a7 */ /* 0x0001e6000810043f */
.L_x_37:
[----:B------:R-:W-:Y:S05]  /*2fd0*/  BSYNC B0 ;  /* 0x0000000000007941 */ /* 0x000fea0003800000 */
.L_x_36:
[----:B------:R-:W-:Y:S05]  /*2fe0*/  @P1 BRA `(.L_x_34) ;  /* 0x0000000000041947 */ /* 0x000fea0003800000 */
[----:B------:R-:W-:Y:S01]  /*2ff0*/  BPT.TRAP 0x1 ;  /* 0x000000040000795c */ /* 0x000fe20000300000 */
.L_x_34:
[----:B------:R-:W1:Y:S01]  /*3000*/  LDC R15, c[0x0][0x288] ;  /* 0x0000a200ff0f7b82 */ /* 0x000e620000000800 */
[--C-:B0-----:R-:W-:Y:S01]  /*3010*/  SHF.R.U32.HI R11, RZ, 0x2, R0.reuse ;  /* 0x00000002ff0b7819 */ /* 0x101fe20000011600 */
[----:B------:R-:W-:Y:S01]  /*3020*/  IMAD.SHL.U32 R31, R10, 0x40, RZ ;  /* 0x000000400a1f7824 */ /* 0x000fe200078e00ff */
[----:B------:R-:W-:Y:S01]  /*3030*/  SHF.R.U32.HI R14, RZ, 0x7, R0 ;  /* 0x00000007ff0e7819 */ /* 0x000fe20000011600 */
[----:B------:R-:W-:Y:S01]  /*3040*/  UIADD3 UR5, UR9, UR5, URZ ;  /* 0x0000000509057290 */ /* 0x000fe2000fffe03f */
[----:B------:R-:W-:Y:S01]  /*3050*/  LOP3.LUT R12, R11, 0x7, RZ, 0xc0, !PT ;  /* 0x000000070b0c7812 */ /* 0x000fe200078ec0ff */
[----:B------:R-:W-:Y:S01]  /*3060*/  IMAD.SHL.U32 R26, R0, 0x2, RZ ;  /* 0x00000002001a7824 */ /* 0x000fe200078e00ff */
[----:B------:R-:W-:Y:S01]  /*3070*/  LOP3.LUT R11, R14, 0x1, RZ, 0xc0, !PT ;  /* 0x000000010e0b7812 */ /* 0x000fe200078ec0ff */
[----:B------:R-:W-:Y:S01]  /*3080*/  UISETP.GT.U32.AND UP0, UPT, UR5, 0x15, UPT ;  /* 0x000000150500788c */ /* 0x000fe2000bf04070 */
[C---:B------:R-:W-:Y:S01]  /*3090*/  LOP3.LUT R14, R0.reuse, 0x3, RZ, 0xc0, !PT ;  /* 0x00000003000e7812 */ /* 0x040fe200078ec0ff */
[----:B------:R-:W-:Y:S01]  /*30a0*/  ULDC UR12, c[0x0][0x284] ;  /* 0x0000a100000c7ab9 */ /* 0x000fe20000000800 */
[----:B------:R-:W-:Y:S01]  /*30b0*/  LOP3.LUT R13, R0, 0x60, RZ, 0xc0, !PT ;  /* 0x00000060000d7812 */ /* 0x000fe200078ec0ff */
[----:B------:R-:W-:Y:S01]  /*30c0*/  UISETP.LT.U32.AND UP0, UPT, UR9, 0x16, UP0 ;  /* 0x000000160900788c */ /* 0x000fe20008701070 */
[----:B------:R-:W-:Y:S01]  /*30d0*/  SHF.R.S32.HI R34, RZ, 0x1f, R6 ;  /* 0x0000001fff227819 */ /* 0x000fe20000011406 */
[----:B------:R-:W-:Y:S01]  /*30e0*/  UISETP.GE.U32.AND UP1, UPT, UR9, 0x16, UPT ;  /* 0x000000160900788c */ /* 0x000fe2000bf26070 */
[----:B------:R-:W-:Y:S01]  /*30f0*/  SHF.R.U32.HI R13, RZ, 0x1, R13 ;  /* 0x00000001ff0d7819 */ /* 0x000fe2000001160d */
[----:B------:R-:W-:Y:S01]  /*3100*/  ULDC.64 UR10, c[0x0][0x5d0] ;  /* 0x00017400000a7ab9 */ /* 0x000fe20000000a00 */
[----:B------:R-:W-:Y:S01]  /*3110*/  LOP3.LUT R26, R31, 0x6, R26, 0xf8, !PT ;  /* 0x000000061f1a7812 */ /* 0x000fe200078ef81a */
[----:B------:R-:W-:Y:S01]  /*3120*/  UIMAD.WIDE.U32 UR6, UR5, -0x45d1745d, URZ ;  /* 0xba2e8ba3050678a5 */ /* 0x000fe2000f8e003f */
[----:B------:R-:W-:Y:S01]  /*3130*/  IADD3 R16, RZ, -R13, -R12 ;  /* 0x8000000dff107210 */ /* 0x000fe20007ffe80c */
[----:B------:R-:W-:Y:S01]  /*3140*/  USEL UR8, URZ, 0x1, !UP0 ;  /* 0x000000013f087887 */ /* 0x000fe2000c000000 */
[----:B------:R-:W-:Y:S01]  /*3150*/  IMAD.SHL.U32 R33, R11, 0x40, RZ ;  /* 0x000000400b217824 */ /* 0x000fe200078e00ff */
[----:B------:R-:W-:Y:S01]  /*3160*/  SHF.R.S32.HI R27, RZ, 0x1f, R26 ;  /* 0x0000001fff1b7819 */ /* 0x000fe2000001141a */
[----:B------:R-:W-:Y:S01]  /*3170*/  USHF.R.U32.HI UR6, URZ, 0x4, UR7 ;  /* 0x000000043f067899 */ /* 0x000fe20008011607 */
[----:B-1----:R-:W-:Y:S01]  /*3180*/  IMAD R14, R14, -0x2, R15 ;  /* 0xfffffffe0e0e7824 */ /* 0x002fe200078e020f */
[----:B------:R-:W-:Y:S01]  /*3190*/  ISETP.GE.AND P1, PT, R31, R15, PT ;  /* 0x0000000f1f00720c */ /* 0x000fe20003f26270 */
[----:B------:R-:W-:Y:S01]  /*31a0*/  IMAD.SHL.U32 R15, R7, 0x100, RZ ;  /* 0x00000100070f7824 */ /* 0x000fe200078e00ff */
[----:B------:R-:W-:Y:S01]  /*31b0*/  ULOP3.LUT UR4, UR4, UR8, URZ, 0x3c, !UPT ;  /* 0x0000000804047292 */ /* 0x000fe2000f8e3c3f */
[----:B------:R-:W-:Y:S01]  /*31c0*/  IMAD R16, R11, -0x40, R16 ;  /* 0xffffffc00b107824 */ /* 0x000fe200078e0210 */
[----:B------:R-:W-:Y:S01]  /*31d0*/  LOP3.LUT R33, R33, 0x40, R12, 0xe2, !PT ;  /* 0x0000004021217812 */ /* 0x000fe200078ee20c */
[----:B------:R-:W-:Y:S01]  /*31e0*/  IMAD R11, R34, UR10, RZ ;  /* 0x0000000a220b7c24 */ /* 0x000fe2000f8e02ff */
[----:B------:R-:W-:Y:S01]  /*31f0*/  ISETP.GE.OR P1, PT, R15, UR12, P1 ;  /* 0x0000000c0f007c0c */ /* 0x000fe20008f26670 */
[----:B------:R-:W-:Y:S01]  /*3200*/  IMAD.WIDE R24, R7, 0x100, RZ ;  /* 0x0000010007187825 */ /* 0x000fe200078e02ff */
[----:B------:R-:W-:Y:S01]  /*3210*/  UIMAD UR5, UR6, -0x16, UR5 ;  /* 0xffffffea060578a4 */ /* 0x000fe2000f8e0205 */
[----:B------:R-:W-:Y:S01]  /*3220*/  IADD3 R32, -R15, UR12, R16 ;  /* 0x0000000c0f207c10 */ /* 0x000fe2000fffe110 */
[----:B------:R-:W-:Y:S01]  /*3230*/  @UP1 ULOP3.LUT UR4, UR4, 0x1, UR6, 0x78, !UPT ;  /* 0x0000000104041892 */ /* 0x000fe2000f8e7806 */
[----:B------:R-:W-:Y:S01]  /*3240*/  IMAD R7, R6, UR11, R11 ;  /* 0x0000000b06077c24 */ /* 0x000fe2000f8e020b */
[----:B------:R-:W-:Y:S01]  /*3250*/  LOP3.LUT R33, R24, R33, R13, 0xfe, !PT ;  /* 0x0000002118217212 */ /* 0x000fe200078efe0d */
[----:B------:R-:W-:-:S04]  /*3260*/  IMAD.WIDE.U32 R10, R6, UR10, R26 ;  /* 0x0000000a060a7c25 */ /* 0x000fc8000f8e001a */
[----:B------:R-:W-:Y:S02]  /*3270*/  IMAD.IADD R11, R11, 0x1, R7 ;  /* 0x000000010b0b7824 */ /* 0x000fe400078e0207 */
[----:B------:R-:W-:Y:S02]  /*3280*/  IMAD.IADD R31, R14, 0x1, -R31 ;  /* 0x000000010e1f7824 */ /* 0x000fe400078e0a1f */
[----:B------:R-:W-:Y:S01]  /*3290*/  IMAD.MOV.U32 R30, RZ, RZ, -0x1 ;  /* 0xffffffffff1e7424 */ /* 0x000fe200078e00ff */
[----:B------:R-:W-:Y:S06]  /*32a0*/  @P1 BRA `(.L_x_38) ;  /* 0x0000004800081947 */ /* 0x000fec0003800000 */
[----:B------:R-:W0:Y:S01]  /*32b0*/  LDC.64 R28, c[0x0][0x5c8] ;  /* 0x00017200ff1c7b82 */ /* 0x000e220000000a00 */
[----:B------:R-:W-:Y:S01]  /*32c0*/  ULDC.64 UR6, c[0x0][0x5c0] ;  /* 0x0001700000067ab9 */ /* 0x000fe20000000a00 */
[----:B------:R-:W-:Y:S01]  /*32d0*/  BSSY B0, `(.L_x_38) ;  /* 0x000047f000007945 */ /* 0x000fe20003800000 */
[-C--:B0-----:R-:W-:Y:S02]  /*32e0*/  IMAD R12, R25, R28.reuse, RZ ;  /* 0x0000001c190c7224 */ /* 0x081fe400078e02ff */
[----:B------:R-:W-:-:S04]  /*32f0*/  IMAD.WIDE.U32 R10, R33, R28, R10 ;  /* 0x0000001c210a7225 */ /* 0x000fc800078e000a */
[----:B------:R-:W-:Y:S01]  /*3300*/  IMAD R13, R33, R29, R12 ;  /* 0x0000001d210d7224 */ /* 0x000fe200078e020c */
[C---:B------:R-:W-:Y:S01]  /*3310*/  LEA R14, P2, R28.reuse, R10, 0x3 ;  /* 0x0000000a1c0e7211 */ /* 0x040fe200078418ff */
[----:B------:R-:W-:Y:S01]  /*3320*/  IMAD.SHL.U32 R7, R28, 0x80, RZ ;  /* 0x000000801c077824 */ /* 0x000fe200078e00ff */
[----:B------:R-:W-:Y:S01]  /*3330*/  IADD3 R16, P1, R10, UR6, RZ ;  /* 0x000000060a107c10 */ /* 0x000fe2000ff3e0ff */
[----:B------:R-:W-:Y:S01]  /*3340*/  IMAD.IADD R36, R11, 0x1, R13 ;  /* 0x000000010b247824 */ /* 0x000fe200078e020d */
[----:B------:R-:W-:Y:S02]  /*3350*/  SHF.L.U64.HI R11, R28, 0x7, R29 ;  /* 0x000000071c0b7819 */ /* 0x000fe4000001021d */
[----:B------:R-:W-:Y:S02]  /*3360*/  IADD3 R12, P5, P6, R10, UR6, R7 ;  /* 0x000000060a0c7c10 */ /* 0x000fe4000febe007 */
[----:B------:R-:W-:Y:S02]  /*3370*/  LEA.HI.X R28, R28, R36, R29, 0x3, P2 ;  /* 0x000000241c1c7211 */ /* 0x000fe400010f1c1d */
[----:B------:R-:W-:-:S02]  /*3380*/  IADD3.X R13, R36, UR7, R11, P5, P6 ;  /* 0x00000007240d7c10 */ /* 0x000fc4000afec40b */
[----:B---3-5:R-:W-:Y:S02]  /*3390*/  FSETP.NEU.AND P5, PT, R9, RZ, PT ;  /* 0x000000ff0900720b */ /* 0x028fe40003fad000 */
[----:B------:R-:W-:Y:S02]  /*33a0*/  IADD3.X R17, R36, UR7, RZ, P1, !PT ;  /* 0x0000000724117c10 */ /* 0x000fe40008ffe4ff */
[C---:B------:R-:W-:Y:S02]  /*33b0*/  IADD3 R10, P1, P2, R14.reuse, UR6, R7 ;  /* 0x000000060e0a7c10 */ /* 0x040fe4000fa3e007 */
[----:B------:R-:W-:Y:S02]  /*33c0*/  IADD3 R14, P3, R14, UR6, RZ ;  /* 0x000000060e0e7c10 */ /* 0x000fe4000ff7e0ff */
[C---:B------:R-:W-:Y:S02]  /*33d0*/  IADD3.X R11, R28.reuse, UR7, R11, P1, P2 ;  /* 0x000000071c0b7c10 */ /* 0x040fe40008fe440b */
[----:B------:R-:W-:-:S03]  /*33e0*/  IADD3.X R15, R28, UR7, RZ, P3, !PT ;  /* 0x000000071c0f7c10 */ /* 0x000fc60009ffe4ff */
[----:B------:R-:W-:Y:S06]  /*33f0*/  @!P5 BRA `(.L_x_39) ;  /* 0x0000003400a0d947 */ /* 0x000fec0003800000 */
[----:B------:R-:W-:Y:S01]  /*3400*/  ULDC.64 UR6, c[0x0][0x5b8] ;  /* 0x00016e0000067ab9 */ /* 0x000fe20000000a00 */
[----:B------:R-:W-:Y:S01]  /*3410*/  ISETP.GE.AND P1, PT, R32, 0x1, PT ;  /* 0x000000012000780c */ /* 0x000fe20003f26270 */
[----:B------:R-:W-:Y:S01]  /*3420*/  IMAD R7, R34, UR6, RZ ;  /* 0x0000000622077c24 */ /* 0x000fe2000f8e02ff */
[----:B------:R-:W-:Y:S01]  /*3430*/  ULDC.64 UR10, c[0x0][0x5a8] ;  /* 0x00016a00000a7ab9 */ /* 0x000fe20000000a00 */
[C---:B------:R-:W-:Y:S01]  /*3440*/  IMAD.WIDE.U32 R26, R6.reuse, UR6, R26 ;  /* 0x00000006061a7c25 */ /* 0x040fe2000f8e001a */
[----:B------:R-:W-:Y:S01]  /*3450*/  ISETP.LT.OR P5, PT, R31, 0x1, !P1 ;  /* 0x000000011f00780c */ /* 0x000fe20004fa1670 */
[----:B------:R-:W-:Y:S02]  /*3460*/  BSSY B1, `(.L_x_40) ;  /* 0x000000d000017945 */ /* 0x000fe40003800000 */
[----:B------:R-:W-:Y:S01]  /*3470*/  IMAD R7, R6, UR7, R7 ;  /* 0x0000000706077c24 */ /* 0x000fe2000f8e0207 */
[----:B------:R-:W-:Y:S01]  /*3480*/  ULDC.64 UR6, c[0x0][0x5b0] ;  /* 0x00016c0000067ab9 */ /* 0x000fe20000000a00 */
[----:B------:R-:W-:-:S02]  /*3490*/  IMAD.MOV.U32 R6, RZ, RZ, R26 ;  /* 0x000000ffff067224 */ /* 0x000fc400078e001a */
[----:B------:R-:W-:Y:S02]  /*34a0*/  IMAD.IADD R7, R27, 0x1, R7 ;  /* 0x000000011b077824 */ /* 0x000fe400078e0207 */
[----:B------:R-:W-:Y:S02]  /*34b0*/  IMAD R28, R25, UR6, RZ ;  /* 0x00000006191c7c24 */ /* 0x000fe4000f8e02ff */
[----:B------:R-:W-:-:S04]  /*34c0*/  IMAD.WIDE.U32 R26, R33, UR6, R6 ;  /* 0x00000006211a7c25 */ /* 0x000fc8000f8e0006 */
[--C-:B------:R-:W-:Y:S01]  /*34d0*/  IMAD R29, R33, UR7, R28.reuse ;  /* 0x00000007211d7c24 */ /* 0x100fe2000f8e021c */
[----:B------:R-:W-:Y:S02]  /*34e0*/  IADD3 R26, P2, R26, UR10, RZ ;  /* 0x0000000a1a1a7c10 */ /* 0x000fe4000ff5e0ff */
[----:B------:R-:W-:Y:S02]  /*34f0*/  PRMT R28, RZ, 0x7610, R28 ;  /* 0x00007610ff1c7816 */ /* 0x000fe4000000001c */
[----:B------:R-:W-:Y:S01]  /*3500*/  IADD3.X R27, R27, UR11, R29, P2, !PT ;  /* 0x0000000b1b1b7c10 */ /* 0x000fe200097fe41d */
[----:B------:R-:W-:Y:S08]  /*3510*/  @P5 BRA `(.L_x_41) ;  /* 0x0000000000045947 */ /* 0x000ff00003800000 */
[----:B------:R0:W5:Y:S02]  /*3520*/  LDG.E.U8 R28, desc[UR16][R26.64] ;  /* 0x000000101a1c7981 */ /* 0x000164000c1e1100 */
.L_x_41:
[----:B------:R-:W-:Y:S05]  /*3530*/  BSYNC B1 ;  /* 0x0000000000017941 */ /* 0x000fea0003800000 */
.L_x_40:
[----:B-----5:R-:W-:Y:S01]  /*3540*/  LOP3.LUT R28, R28, 0xff, RZ, 0xc0, !PT ;  /* 0x000000ff1c1c7812 */ /* 0x020fe200078ec0ff */
[----:B------:R-:W-:Y:S01]  /*3550*/  BSSY B1, `(.L_x_42) ;  /* 0x000000b000017945 */ /* 0x000fe20003800000 */
[----:B------:R-:W-:Y:S02]  /*3560*/  ISETP.LT.OR P3, PT, R31, 0x2, !P1 ;  /* 0x000000021f00780c */ /* 0x000fe40004f61670 */
[----:B------:R-:W-:-:S05]  /*3570*/  F2FP.F16.E4M3.UNPACK_B R28, R28 ;  /* 0x0000001cff1c723e */ /* 0x000fca00020006ff */
[----:B------:R-:W-:-:S05]  /*3580*/  HADD2.F32 R28, -RZ, R28.H0_H0 ;  /* 0x2000001cff1c7230 */ /* 0x000fca0000004100 */
[----:B------:R-:W-:-:S04]  /*3590*/  FMUL R28, R28, R9 ;  /* 0x000000091c1c7220 */ /* 0x000fc80000400000 */
[----:B--2---:R-:W-:-:S05]  /*35a0*/  FFMA R28, R145, R8, R28 ;  /* 0x00000008911c7223 */ /* 0x004fca000000001c */
[----:B------:R-:W-:Y:S02]  /*35b0*/  F2FP.SATFINITE.E4M3.F32.PACK_AB_MERGE_C R29, RZ, R28, RZ ;  /* 0x0000001cff1d723e */ /* 0x000fe400048070ff */
[----:B------:R-:W-:-:S03]  /*35c0*/  PRMT R28, RZ, 0x7610, R28 ;  /* 0x00007610ff1c7816 */ /* 0x000fc6000000001c */
[----:B------:R1:W-:Y:S01]  /*35d0*/  @!P5 STG.E.U8 desc[UR16][R16.64], R29 ;  /* 0x0000001d1000d986 */ /* 0x0003e2000c101110 */
[----:B------:R-:W-:Y:S05]  /*35e0*/  @P3 BRA `(.L_x_43) ;  /* 0x0000000000043947 */ /* 0x000fea0003800000 */
[----:B------:R2:W5:Y:S02]  /*35f0*/  LDG.E.U8 R28, desc[UR16][R26.64+0x1] ;  /* 0x000001101a1c7981 */ /* 0x000564000c1e1100 */
.L_x_43:
[----:B------:R-:W-:Y:S05]  /*3600*/  BSYNC B1 ;  /* 0x0000000000017941 */ /* 0x000fea0003800000 */
.L_x_42:
[----:B-----5:R-:W-:Y:S01]  /*3610*/  LOP3.LUT R28, R28, 0xff, RZ, 0xc0, !PT ;  /* 0x000000ff1c1c7812 */ /* 0x020fe200078ec0ff */
[----:B------:R-:W-:Y:S01]  /*3620*/  BSSY B1, `(.L_x_44) ;  /* 0x0000013000017945 */ /* 0x000fe20003800000 */
[----:B------:R-:W-:Y:S02]  /*3630*/  IADD3 R37, P2, R33, 0x8, RZ ;  /* 0x0000000821257810 */ /* 0x000fe40007f5e0ff */
[----:B------:R-:W-:-:S03]  /*3640*/  F2FP.F16.E4M3.UNPACK_B R28, R28 ;  /* 0x0000001cff1c723e */ /* 0x000fc600020006ff */
[----:B-1----:R-:W-:Y:S01]  /*3650*/  IMAD.X R29, RZ, RZ, R25, P2 ;  /* 0x000000ffff1d7224 */ /* 0x002fe200010e0619 */
[----:B------:R-:W-:Y:S01]  /*3660*/  ISETP.GE.AND P2, PT, R32, 0x9, PT ;  /* 0x000000092000780c */ /* 0x000fe20003f46270 */
[----:B------:R-:W-:Y:S02]  /*3670*/  HADD2.F32 R28, -RZ, R28.H0_H0 ;  /* 0x2000001cff1c7230 */ /* 0x000fe40000004100 */
[----:B------:R-:W-:Y:S01]  /*3680*/  IMAD R34, R29, UR6, RZ ;  /* 0x000000061d227c24 */ /* 0x000fe2000f8e02ff */
[----:B------:R-:W-:Y:S02]  /*3690*/  ISETP.LT.OR P5, PT, R31, 0x1, !P2 ;  /* 0x000000011f00780c */ /* 0x000fe400057a1670 */
[----:B------:R-:W-:Y:S01]  /*36a0*/  FMUL R35, R28, R9 ;  /* 0x000000091c237220 */ /* 0x000fe20000400000 */
[----:B------:R-:W-:-:S04]  /*36b0*/  IMAD.WIDE.U32 R28, R37, UR6, R6 ;  /* 0x00000006251c7c25 */ /* 0x000fc8000f8e0006 */
[----:B------:R-:W-:Y:S01]  /*36c0*/  FFMA R35, R144, R8, R35 ;  /* 0x0000000890237223 */ /* 0x000fe20000000023 */
[--C-:B------:R-:W-:Y:S01]  /*36d0*/  IMAD R37, R37, UR7, R34.reuse ;  /* 0x0000000725257c24 */ /* 0x100fe2000f8e0222 */
[----:B------:R-:W-:Y:S02]  /*36e0*/  IADD3 R28, P6, R28, UR10, RZ ;  /* 0x0000000a1c1c7c10 */ /* 0x000fe4000ffde0ff */
[----:B------:R-:W-:Y:S02]  /*36f0*/  PRMT R34, RZ, 0x7610, R34 ;  /* 0x00007610ff227816 */ /* 0x000fe40000000022 */
[----:B------:R-:W-:Y:S02]  /*3700*/  F2FP.SATFINITE.E4M3.F32.PACK_AB_MERGE_C R35, RZ, R35, RZ ;  /* 0x00000023ff23723e */ /* 0x000fe400048070ff */
[----:B------:R-:W-:-:S03]  /*3710*/  IADD3.X R29, R29, UR11, R37, P6, !PT ;  /* 0x0000000b1d1d7c10 */ /* 0x000fc6000b7fe425 */
[----:B------:R1:W-:Y:S01]  /*3720*/  @!P3 STG.E.U8 desc[UR16][R16.64+0x1], R35 ;  /* 0x000001231000b986 */ /* 0x0003e2000c101110 */
[----:B------:R-:W-:Y:S05]  /*3730*/  @P5 BRA `(.L_x_45) ;  /* 0x0000000000045947 */ /* 0x000fea0003800000 */
[----:B------:R3:W5:Y:S02]  /*3740*/  LDG.E.U8 R34, desc[UR16][R28.64] ;  /* 0x000000101c227981 */ /* 0x000764000c1e1100 */
.L_x_45:
[----:B------:R-:W-:Y:S05]  /*3750*/  BSYNC B1 ;  /* 0x0000000000017941 */ /* 0x000fea0003800000 */
.L_x_44:
[----:B-----5:R-:W-:Y:S01]  /*3760*/  LOP3.LUT R34, R34, 0xff, RZ, 0xc0, !PT ;  /* 0x000000ff22227812 */ /* 0x020fe200078ec0ff */
[----:B------:R-:W-:Y:S01]  /*3770*/  BSSY B1, `(.L_x_46) ;  /* 0x000000b000017945 */ /* 0x000fe20003800000 */
[----:B------:R-:W-:Y:S02]  /*3780*/  ISETP.LT.OR P3, PT, R31, 0x2, !P2 ;  /* 0x000000021f00780c */ /* 0x000fe40005761670 */
[----:B------:R-:W-:-:S05]  /*3790*/  F2FP.F16.E4M3.UNPACK_B R34, R34 ;  /* 0x00000022ff22723e */ /* 0x000fca00020006ff */
[----:B------:R-:W-:-:S05]  /*37a0*/  HADD2.F32 R34, -RZ, R34.H0_H0 ;  /* 0x20000022ff227230 */ /* 0x000fca0000004100 */
[----:B------:R-:W-:-:S04]  /*37b0*/  FMUL R34, R34, R9 ;  /* 0x0000000922227220 */ /* 0x000fc80000400000 */
[----:B------:R-:W-:-:S05]  /*37c0*/  FFMA R34, R143, R8, R34 ;  /* 0x000000088f227223 */ /* 0x000fca0000000022 */
[----:B-1----:R-:W-:Y:S02]  /*37d0*/  F2FP.SATFINITE.E4M3.F32.PACK_AB_MERGE_C R35, RZ, R34, RZ ;  /* 0x00000022ff23723e */ /* 0x002fe400048070ff */
[----:B------:R-:W-:-:S03]  /*37e0*/  PRMT R34, RZ, 0x7610, R34 ;  /* 0x00007610ff227816 */ /* 0x000fc60000000022 */
[----:B------:R1:W-:Y:S01]  /*37f0*/  @!P5 STG.E.U8 desc[UR16][R14.64], R35 ;  /* 0x000000230e00d986 */ /* 0x0003e2000c101110 */
[----:B------:R-:W-:Y:S05]  /*3800*/  @P3 BRA `(.L_x_47) ;  /* 0x0000000000043947 */ /* 0x000fea0003800000 */
[----:B------:R4:W5:Y:S02]  /*3810*/  LDG.E.U8 R34, desc[UR16][R28.64+0x1] ;  /* 0x000001101c227981 */ /* 0x000964000c1e1100 */
.L_x_47:
[----:B------:R-:W-:Y:S05]  /*3820*/  BSYNC B1 ;  /* 0x0000000000017941 */ /* 0x000fea0003800000 */
.L_x_46:
[----:B-----5:R-:W-:Y:S01]  /*3830*/  LOP3.LUT R34, R34, 0xff, RZ, 0xc0, !PT ;  /* 0x000000ff22227812 */ /* 0x020fe200078ec0ff */
[----:B------:R-:W-:Y:S01]  /*3840*/  BSSY B1, `(.L_x_48) ;  /* 0x000000b000017945 */ /* 0x000fe20003800000 */
[----:B------:R-:W-:Y:S02]  /*3850*/  ISETP.LT.OR P5, PT, R31, 0x9, !P1 ;  /* 0x000000091f00780c */ /* 0x000fe40004fa1670 */
[----:B------:R-:W-:-:S05]  /*3860*/  F2FP.F16.E4M3.UNPACK_B R34, R34 ;  /* 0x00000022ff22723e */ /* 0x000fca00020006ff */
[----:B------:R-:W-:-:S05]  /*3870*/  HADD2.F32 R34, -RZ, R34.H0_H0 ;  /* 0x20000022ff227230 */ /* 0x000fca0000004100 */
[----:B-1----:R-:W-:Y:S01]  /*3880*/  FMUL R35, R34, R9 ;  /* 0x0000000922237220 */ /* 0x002fe20000400000 */
[----:B------:R-:W-:-:S03]  /*3890*/  PRMT R34, RZ, 0x7610, R34 ;  /* 0x00007610ff227816 */ /* 0x000fc60000000022 */
[----:B------:R-:W-:-:S05]  /*38a0*/  FFMA R35, R142, R8, R35 ;  /* 0x000000088e237223 */ /* 0x000fca0000000023 */
[----:B------:R-:W-:-:S05]  /*38b0*/  F2FP.SATFINITE.E4M3.F32.PACK_AB_MERGE_C R35, RZ, R35, RZ ;  /* 0x00000023ff23723e */ /* 0x000fca00048070ff */
[----:B------:R1:W-:Y:S01]  /*38c0*/  @!P3 STG.E.U8 desc[UR16][R14.64+0x1], R35 ;  /* 0x000001230e00b986 */ /* 0x0003e2000c101110 */
[----:B------:R-:W-:Y:S05]  /*38d0*/  @P5 BRA `(.L_x_49) ;  /* 0x0000000000045947 */ /* 0x000fea0003800000 */
[----:B------:R0:W5:Y:S02]  /*38e0*/  LDG.E.U8 R34, desc[UR16][R26.64+0x8] ;  /* 0x000008101a227981 */ /* 0x000164000c1e1100 */
.L_x_49:
[----:B------:R-:W-:Y:S05]  /*38f0*/  BSYNC B1 ;  /* 0x0000000000017941 */ /* 0x000fea0003800000 */
.L_x_48:
        /* <DEDUP_REMOVED lines=12> */
.L_x_51:
[----:B------:R-:W-:Y:S05]  /*39c0*/  BSYNC B1 ;  /* 0x0000000000017941 */ /* 0x000fea0003800000 */
.L_x_50:
        /* <DEDUP_REMOVED lines=12> */
.L_x_53:
[----:B------:R-:W-:Y:S05]  /*3a90*/  BSYNC B1 ;  /* 0x0000000000017941 */ /* 0x000fea0003800000 */
.L_x_52:
        /* <DEDUP_REMOVED lines=12> */
.L_x_55:
[----:B------:R-:W-:Y:S05]  /*3b60*/  BSYNC B1 ;  /* 0x0000000000017941 */ /* 0x000fea0003800000 */
.L_x_54:
        /* <DEDUP_REMOVED lines=12> */
.L_x_57:
[----:B------:R-:W-:Y:S05]  /*3c30*/  BSYNC B1 ;  /* 0x0000000000017941 */ /* 0x000fea0003800000 */
.L_x_56:
        /* <DEDUP_REMOVED lines=12> */
.L_x_59:
[----:B------:R-:W-:Y:S05]  /*3d00*/  BSYNC B1 ;  /* 0x0000000000017941 */ /* 0x000fea0003800000 */
.L_x_58:
        /* <DEDUP_REMOVED lines=12> */
.L_x_61:
[----:B------:R-:W-:Y:S05]  /*3dd0*/  BSYNC B1 ;  /* 0x0000000000017941 */ /* 0x000fea0003800000 */
.L_x_60:
        /* <DEDUP_REMOVED lines=12> */
.L_x_63:
[----:B------:R-:W-:Y:S05]  /*3ea0*/  BSYNC B1 ;  /* 0x0000000000017941 */ /* 0x000fea0003800000 */
.L_x_62:
        /* <DEDUP_REMOVED lines=12> */
.L_x_65:
[----:B------:R-:W-:Y:S05]  /*3f70*/  BSYNC B1 ;  /* 0x0000000000017941 */ /* 0x000fea0003800000 */
.L_x_64:
        /* <DEDUP_REMOVED lines=12> */
.L_x_67:
[----:B------:R-:W-:Y:S05]  /*4040*/  BSYNC B1 ;  /* 0x0000000000017941 */ /* 0x000fea0003800000 */
.L_x_66:
        /* <DEDUP_REMOVED lines=12> */
.L_x_69:
[----:B------:R-:W-:Y:S05]  /*4110*/  BSYNC B1 ;  /* 0x0000000000017941 */ /* 0x000fea0003800000 */
.L_x_68:
        /* <DEDUP_REMOVED lines=12> */
.L_x_71:
[----:B------:R-:W-:Y:S05]  /*41e0*/  BSYNC B1 ;  /* 0x0000000000017941 */ /* 0x000fea0003800000 */
.L_x_70:
        /* <DEDUP_REMOVED lines=12> */
.L_x_73:
[----:B------:R-:W-:Y:S05]  /*42b0*/  BSYNC B1 ;  /* 0x0000000000017941 */ /* 0x000fea0003800000 */
.L_x_72:
        /* <DEDUP_REMOVED lines=12> */
.L_x_75:
[----:B------:R-:W-:Y:S05]  /*4380*/  BSYNC B1 ;  /* 0x0000000000017941 */ /* 0x000fea0003800000 */
.L_x_74:
        /* <DEDUP_REMOVED lines=12> */
.L_x_77:
[----:B------:R-:W-:Y:S05]  /*4450*/  BSYNC B1 ;  /* 0x0000000000017941 */ /* 0x000fea0003800000 */
.L_x_76:
        /* <DEDUP_REMOVED lines=12> */
.L_x_79:
[----:B------:R-:W-:Y:S05]  /*4520*/  BSYNC B1 ;  /* 0x0000000000017941 */ /* 0x000fea0003800000 */
.L_x_78:
        /* <DEDUP_REMOVED lines=12> */
.L_x_81:
[----:B------:R-:W-:Y:S05]  /*45f0*/  BSYNC B1 ;  /* 0x0000000000017941 */ /* 0x000fea0003800000 */
.L_x_80:
        /* <DEDUP_REMOVED lines=12> */
.L_x_83:
[----:B------:R-:W-:Y:S05]  /*46c0*/  BSYNC B1 ;  /* 0x0000000000017941 */ /* 0x000fea0003800000 */
.L_x_82:
        /* <DEDUP_REMOVED lines=12> */
.L_x_85:
[----:B------:R-:W-:Y:S05]  /*4790*/  BSYNC B1 ;  /* 0x0000000000017941 */ /* 0x000fea0003800000 */
.L_x_84:
        /* <DEDUP_REMOVED lines=12> */
.L_x_87:
[----:B------:R-:W-:Y:S05]  /*4860*/  BSYNC B1 ;  /* 0x0000000000017941 */ /* 0x000fea0003800000 */
.L_x_86:
        /* <DEDUP_REMOVED lines=12> */
.L_x_89:
[----:B------:R-:W-:Y:S05]  /*4930*/  BSYNC B1 ;  /* 0x0000000000017941 */ /* 0x000fea0003800000 */
.L_x_88:
        /* <DEDUP_REMOVED lines=12> */
.L_x_91:
[----:B------:R-:W-:Y:S05]  /*4a00*/  BSYNC B1 ;  /* 0x0000000000017941 */ /* 0x000fea0003800000 */
.L_x_90:
        /* <DEDUP_REMOVED lines=12> */
.L_x_93:
[----:B------:R-:W-:Y:S05]  /*4ad0*/  BSYNC B1 ;  /* 0x0000000000017941 */ /* 0x000fea0003800000 */
.L_x_92:
        /* <DEDUP_REMOVED lines=12> */
.L_x_95:
[----:B------:R-:W-:Y:S05]  /*4ba0*/  BSYNC B1 ;  /* 0x0000000000017941 */ /* 0x000fea0003800000 */
.L_x_94:
        /* <DEDUP_REMOVED lines=12> */
.L_x_97:
[----:B------:R-:W-:Y:S05]  /*4c70*/  BSYNC B1 ;  /* 0x0000000000017941 */ /* 0x000fea0003800000 */
.L_x_96:
        /* <DEDUP_REMOVED lines=12> */
.L_x_99:
[----:B------:R-:W-:Y:S05]  /*4d40*/  BSYNC B1 ;  /* 0x0000000000017941 */ /* 0x000fea0003800000 */
.L_x_98:
[----:B-----5:R-:W-:Y:S01]  /*4d50*/  LOP3.LUT R34, R34, 0xff, RZ, 0xc0, !PT ;  /* 0x000000ff22227812 */ /* 0x020fe200078ec0ff */
[----:B------:R-:W-:Y:S01]  /*4d60*/  BSSY B1, `(.L_x_100) ;  /* 0x000000b000017945 */ /* 0x000fe20003800000 */
[----:B------:R-:W-:Y:S02]  /*4d70*/  ISETP.LT.OR P3, PT, R31, 0x39, !P2 ;  /* 0x000000391f00780c */ /* 0x000fe40005761670 */
[----:B------:R-:W-:Y:S02]  /*4d80*/  F2FP.F16.E4M3.UNPACK_B R34, R34 ;  /* 0x00000022ff22723e */ /* 0x000fe400020006ff */
[----:B0-2---:R-:W-:-:S03]  /*4d90*/  PRMT R26, RZ, 0x7610, R26 ;  /* 0x00007610ff1a7816 */ /* 0x005fc6000000001a */
[----:B------:R-:W-:-:S05]  /*4da0*/  HADD2.F32 R34, -RZ, R34.H0_H0 ;  /* 0x20000022ff227230 */ /* 0x000fca0000004100 */
[----:B------:R-:W-:-:S04]  /*4db0*/  FMUL R27, R34, R9 ;  /* 0x00000009221b7220 */ /* 0x000fc80000400000 */
[----:B------:R-:W-:-:S05]  /*4dc0*/  FFMA R27, R116, R8, R27 ;  /* 0x00000008741b7223 */ /* 0x000fca000000001b */
[----:B------:R-:W-:-:S05]  /*4dd0*/  F2FP.SATFINITE.E4M3.F32.PACK_AB_MERGE_C R27, RZ, R27, RZ ;  /* 0x0000001bff1b723e */ /* 0x000fca00048070ff */
[----:B------:R0:W-:Y:S01]  /*4de0*/  @!P1 STG.E.U8 desc[UR16][R16.64+0x39], R27 ;  /* 0x0000391b10009986 */ /* 0x0001e2000c101110 */
[----:B------:R-:W-:Y:S05]  /*4df0*/  @P3 BRA `(.L_x_101) ;  /* 0x0000000000043947 */ /* 0x000fea0003800000 */
[----:B------:R2:W5:Y:S02]  /*4e00*/  LDG.E.U8 R26, desc[UR16][R28.64+0x38] ;  /* 0x000038101c1a7981 */ /* 0x000564000c1e1100 */
.L_x_101:
[----:B------:R-:W-:Y:S05]  /*4e10*/  BSYNC B1 ;  /* 0x0000000000017941 */ /* 0x000fea0003800000 */
.L_x_100:
[----:B-----5:R-:W-:Y:S01]  /*4e20*/  LOP3.LUT R26, R26, 0xff, RZ, 0xc0, !PT ;  /* 0x000000ff1a1a7812 */ /* 0x020fe200078ec0ff */
[----:B------:R-:W-:Y:S01]  /*4e30*/  BSSY B1, `(.L_x_102) ;  /* 0x000000b000017945 */ /* 0x000fe20003800000 */
[----:B------:R-:W-:Y:S02]  /*4e40*/  ISETP.LT.OR P2, PT, R31, 0x3a, !P2 ;  /* 0x0000003a1f00780c */ /* 0x000fe40005741670 */
[----:B------:R-:W-:Y:S02]  /*4e50*/  F2FP.F16.E4M3.UNPACK_B R26, R26 ;  /* 0x0000001aff1a723e */ /* 0x000fe400020006ff */
[----:B01----:R-:W-:-:S03]  /*4e60*/  PRMT R16, RZ, 0x7610, R16 ;  /* 0x00007610ff107816 */ /* 0x003fc60000000010 */
[----:B------:R-:W-:-:S05]  /*4e70*/  HADD2.F32 R26, -RZ, R26.H0_H0 ;  /* 0x2000001aff1a7230 */ /* 0x000fca0000004100 */
[----:B------:R-:W-:-:S04]  /*4e80*/  FMUL R26, R26, R9 ;  /* 0x000000091a1a7220 */ /* 0x000fc80000400000 */
[----:B------:R-:W-:-:S05]  /*4e90*/  FFMA R26, R115, R8, R26 ;  /* 0x00000008731a7223 */ /* 0x000fca000000001a */
[----:B------:R-:W-:-:S05]  /*4ea0*/  F2FP.SATFINITE.E4M3.F32.PACK_AB_MERGE_C R17, RZ, R26, RZ ;  /* 0x0000001aff11723e */ /* 0x000fca00048070ff */
[----:B------:R0:W-:Y:S01]  /*4eb0*/  @!P3 STG.E.U8 desc[UR16][R14.64+0x38], R17 ;  /* 0x000038110e00b986 */ /* 0x0001e2000c101110 */
[----:B------:R-:W-:Y:S05]  /*4ec0*/  @P2 BRA `(.L_x_103) ;  /* 0x0000000000042947 */ /* 0x000fea0003800000 */
[----:B------:R1:W5:Y:S02]  /*4ed0*/  LDG.E.U8 R16, desc[UR16][R28.64+0x39] ;  /* 0x000039101c107981 */ /* 0x000364000c1e1100 */
.L_x_103:
[----:B------:R-:W-:Y:S05]  /*4ee0*/  BSYNC B1 ;  /* 0x0000000000017941 */ /* 0x000fea0003800000 */
.L_x_102:
[----:B-----5:R-:W-:Y:S01]  /*4ef0*/  LOP3.LUT R16, R16, 0xff, RZ, 0xc0, !PT ;  /* 0x000000ff10107812 */ /* 0x020fe200078ec0ff */
[----:B------:R-:W-:Y:S01]  /*4f00*/  BSSY B1, `(.L_x_104) ;  /* 0x0000013000017945 */ /* 0x000fe20003800000 */
[----:B-1234-:R-:W-:Y:S02]  /*4f10*/  IADD3 R29, P1, R33, 0x80, RZ ;  /* 0x00000080211d7810 */ /* 0x01efe40007f3e0ff */
[----:B------:R-:W-:-:S03]  /*4f20*/  F2FP.F16.E4M3.UNPACK_B R16, R16 ;  /* 0x00000010ff10723e */ /* 0x000fc600020006ff */
[----:B0-----:R-:W-:Y:S01]  /*4f30*/  IMAD.X R17, RZ, RZ, R25, P1 ;  /* 0x000000ffff117224 */ /* 0x001fe200008e0619 */
        /* <DEDUP_REMOVED lines=15> */
.L_x_105:
[----:B------:R-:W-:Y:S05]  /*5030*/  BSYNC B1 ;  /* 0x0000000000017941 */ /* 0x000fea0003800000 */
.L_x_104:
[----:B-----5:R-:W-:Y:S01]  /*5040*/  LOP3.LUT R26, R26, 0xff, RZ, 0xc0, !PT ;  /* 0x000000ff1a1a7812 */ /* 0x020fe200078ec0ff */
[----:B------:R-:W-:Y:S01]  /*5050*/  BSSY B1, `(.L_x_106) ;  /* 0x000000b000017945 */ /* 0x000fe20003800000 */
[----:B------:R-:W-:Y:S02]  /*5060*/  ISETP.LT.OR P3, PT, R31, 0x2, !P1 ;  /* 0x000000021f00780c */ /* 0x000fe40004f61670 */
[----:B------:R-:W-:Y:S02]  /*5070*/  F2FP.F16.E4M3.UNPACK_B R26, R26 ;  /* 0x0000001aff1a723e */ /* 0x000fe400020006ff */
[----:B0-----:R-:W-:-:S03]  /*5080*/  PRMT R14, RZ, 0x7610, R14 ;  /* 0x00007610ff0e7816 */ /* 0x001fc6000000000e */
[----:B------:R-:W-:-:S05]  /*5090*/  HADD2.F32 R26, -RZ, R26.H0_H0 ;  /* 0x2000001aff1a7230 */ /* 0x000fca0000004100 */
[----:B------:R-:W-:-:S04]  /*50a0*/  FMUL R26, R26, R9 ;  /* 0x000000091a1a7220 */ /* 0x000fc80000400000 */
[----:B------:R-:W-:-:S05]  /*50b0*/  FFMA R26, R113, R8, R26 ;  /* 0x00000008711a7223 */ /* 0x000fca000000001a */
[----:B------:R-:W-:-:S05]  /*50c0*/  F2FP.SATFINITE.E4M3.F32.PACK_AB_MERGE_C R15, RZ, R26, RZ ;  /* 0x0000001aff0f723e */ /* 0x000fca00048070ff */
[----:B------:R0:W-:Y:S01]  /*50d0*/  @!P5 STG.E.U8 desc[UR16][R12.64], R15 ;  /* 0x0000000f0c00d986 */ /* 0x0001e2000c101110 */
[----:B------:R-:W-:Y:S05]  /*50e0*/  @P3 BRA `(.L_x_107) ;  /* 0x0000000000043947 */ /* 0x000fea0003800000 */
[----:B------:R2:W5:Y:S02]  /*50f0*/  LDG.E.U8 R14, desc[UR16][R16.64+0x1] ;  /* 0x00000110100e7981 */ /* 0x000564000c1e1100 */
.L_x_107:
[----:B------:R-:W-:Y:S05]  /*5100*/  BSYNC B1 ;  /* 0x0000000000017941 */ /* 0x000fea0003800000 */
.L_x_106:
[----:B-----5:R-:W-:Y:S01]  /*5110*/  LOP3.LUT R14, R14, 0xff, RZ, 0xc0, !PT ;  /* 0x000000ff0e0e7812 */ /* 0x020fe200078ec0ff */
[----:B------:R-:W-:Y:S01]  /*5120*/  BSSY B1, `(.L_x_108) ;  /* 0x0000013000017945 */ /* 0x000fe20003800000 */
[----:B------:R-:W-:Y:S02]  /*5130*/  IADD3 R33, P2, R33, 0x88, RZ ;  /* 0x0000008821217810 */ /* 0x000fe40007f5e0ff */
[----:B------:R-:W-:-:S03]  /*5140*/  F2FP.F16.E4M3.UNPACK_B R14, R14 ;  /* 0x0000000eff0e723e */ /* 0x000fc600020006ff */
[----:B------:R-:W-:Y:S01]  /*5150*/  IMAD.X R24, RZ, RZ, R25, P2 ;  /* 0x000000ffff187224 */ /* 0x000fe200010e0619 */
[----:B------:R-:W-:Y:S01]  /*5160*/  ISETP.GE.AND P2, PT, R32, 0x89, PT ;  /* 0x000000892000780c */ /* 0x000fe20003f46270 */
[----:B------:R-:W-:Y:S02]  /*5170*/  HADD2.F32 R14, -RZ, R14.H0_H0 ;  /* 0x2000000eff0e7230 */ /* 0x000fe40000004100 */
[----:B------:R-:W-:Y:S01]  /*5180*/  IMAD R24, R24, UR6, RZ ;  /* 0x0000000618187c24 */ /* 0x000fe2000f8e02ff */
[----:B------:R-:W-:Y:S01]  /*5190*/  ISETP.LT.OR P5, PT, R31, 0x1, !P2 ;  /* 0x000000011f00780c */ /* 0x000fe200057a1670 */
[----:B------:R-:W-:-:S04]  /*51a0*/  IMAD.WIDE.U32 R6, R33, UR6, R6 ;  /* 0x0000000621067c25 */ /* 0x000fc8000f8e0006 */
[----:B0-----:R-:W-:Y:S01]  /*51b0*/  FMUL R15, R14, R9 ;  /* 0x000000090e0f7220 */ /* 0x001fe20000400000 */
[----:B------:R-:W-:Y:S01]  /*51c0*/  PRMT R14, RZ, 0x7610, R14 ;  /* 0x00007610ff0e7816 */ /* 0x000fe2000000000e */
[----:B------:R-:W-:Y:S02]  /*51d0*/  IMAD R33, R33, UR7, R24 ;  /* 0x0000000721217c24 */ /* 0x000fe4000f8e0218 */
[----:B------:R-:W-:Y:S01]  /*51e0*/  FFMA R15, R112, R8, R15 ;  /* 0x00000008700f7223 */ /* 0x000fe2000000000f */
[----:B------:R-:W-:-:S04]  /*51f0*/  IADD3 R6, P6, R6, UR10, RZ ;  /* 0x0000000a06067c10 */ /* 0x000fc8000ffde0ff */
[----:B------:R-:W-:Y:S02]  /*5200*/  F2FP.SATFINITE.E4M3.F32.PACK_AB_MERGE_C R15, RZ, R15, RZ ;  /* 0x0000000fff0f723e */ /* 0x000fe400048070ff */
[----:B------:R-:W-:-:S03]  /*5210*/  IADD3.X R7, R7, UR11, R33, P6, !PT ;  /* 0x0000000b07077c10 */ /* 0x000fc6000b7fe421 */
[----:B------:R0:W-:Y:S01]  /*5220*/  @!P3 STG.E.U8 desc[UR16][R12.64+0x1], R15 ;  /* 0x0000010f0c00b986 */ /* 0x0001e2000c101110 */
[----:B------:R-:W-:Y:S05]  /*5230*/  @P5 BRA `(.L_x_109) ;  /* 0x0000000000045947 */ /* 0x000fea0003800000 */
[----:B------:R3:W5:Y:S02]  /*5240*/  LDG.E.U8 R14, desc[UR16][R6.64] ;  /* 0x00000010060e7981 */ /* 0x000764000c1e1100 */
.L_x_109:
[----:B------:R-:W-:Y:S05]  /*5250*/  BSYNC B1 ;  /* 0x0000000000017941 */ /* 0x000fea0003800000 */
.L_x_108:
[----:B-----5:R-:W-:Y:S01]  /*5260*/  LOP3.LUT R14, R14, 0xff, RZ, 0xc0, !PT ;  /* 0x000000ff0e0e7812 */ /* 0x020fe200078ec0ff */
[----:B------:R-:W-:Y:S01]  /*5270*/  BSSY B1, `(.L_x_110) ;  /* 0x000000b000017945 */ /* 0x000fe20003800000 */
[----:B------:R-:W-:Y:S02]  /*5280*/  ISETP.LT.OR P3, PT, R31, 0x2, !P2 ;  /* 0x000000021f00780c */ /* 0x000fe40005761670 */
[----:B------:R-:W-:-:S05]  /*5290*/  F2FP.F16.E4M3.UNPACK_B R14, R14 ;  /* 0x0000000eff0e723e */ /* 0x000fca00020006ff */
[----:B------:R-:W-:-:S05]  /*52a0*/  HADD2.F32 R14, -RZ, R14.H0_H0 ;  /* 0x2000000eff0e7230 */ /* 0x000fca0000004100 */
[----:B------:R-:W-:-:S04]  /*52b0*/  FMUL R14, R14, R9 ;  /* 0x000000090e0e7220 */ /* 0x000fc80000400000 */
[----:B------:R-:W-:-:S05]  /*52c0*/  FFMA R14, R111, R8, R14 ;  /* 0x000000086f0e7223 */ /* 0x000fca000000000e */
[----:B0-----:R-:W-:Y:S02]  /*52d0*/  F2FP.SATFINITE.E4M3.F32.PACK_AB_MERGE_C R15, RZ, R14, RZ ;  /* 0x0000000eff0f723e */ /* 0x001fe400048070ff */
[----:B------:R-:W-:-:S03]  /*52e0*/  PRMT R14, RZ, 0x7610, R14 ;  /* 0x00007610ff0e7816 */ /* 0x000fc6000000000e */
[----:B------:R0:W-:Y:S01]  /*52f0*/  @!P5 STG.E.U8 desc[UR16][R10.64], R15 ;  /* 0x0000000f0a00d986 */ /* 0x0001e2000c101110 */
[----:B------:R-:W-:Y:S05]  /*5300*/  @P3 BRA `(.L_x_111) ;  /* 0x0000000000043947 */ /* 0x000fea0003800000 */
[----:B------:R4:W5:Y:S02]  /*5310*/  LDG.E.U8 R14, desc[UR16][R6.64+0x1] ;  /* 0x00000110060e7981 */ /* 0x000964000c1e1100 */
.L_x_111:
[----:B------:R-:W-:Y:S05]  /*5320*/  BSYNC B1 ;  /* 0x0000000000017941 */ /* 0x000fea0003800000 */
.L_x_110:
[----:B-----5:R-:W-:Y:S01]  /*5330*/  LOP3.LUT R14, R14, 0xff, RZ, 0xc0, !PT ;  /* 0x000000ff0e0e7812 */ /* 0x020fe200078ec0ff */
[----:B------:R-:W-:Y:S01]  /*5340*/  BSSY B1, `(.L_x_112) ;  /* 0x000000b000017945 */ /* 0x000fe20003800000 */
[----:B------:R-:W-:Y:S02]  /*5350*/  ISETP.LT.OR P5, PT, R31, 0x9, !P1 ;  /* 0x000000091f00780c */ /* 0x000fe40004fa1670 */
[----:B------:R-:W-:-:S05]  /*5360*/  F2FP.F16.E4M3.UNPACK_B R14, R14 ;  /* 0x0000000eff0e723e */ /* 0x000fca00020006ff */
[----:B------:R-:W-:-:S05]  /*5370*/  HADD2.F32 R14, -RZ, R14.H0_H0 ;  /* 0x2000000eff0e7230 */ /* 0x000fca0000004100 */
[----:B0-----:R-:W-:Y:S01]  /*5380*/  FMUL R15, R14, R9 ;  /* 0x000000090e0f7220 */ /* 0x001fe20000400000 */
[----:B------:R-:W-:-:S03]  /*5390*/  PRMT R14, RZ, 0x7610, R14 ;  /* 0x00007610ff0e7816 */ /* 0x000fc6000000000e */
[----:B------:R-:W-:-:S05]  /*53a0*/  FFMA R15, R110, R8, R15 ;  /* 0x000000086e0f7223 */ /* 0x000fca000000000f */
[----:B------:R-:W-:-:S05]  /*53b0*/  F2FP.SATFINITE.E4M3.F32.PACK_AB_MERGE_C R15, RZ, R15, RZ ;  /* 0x0000000fff0f723e */ /* 0x000fca00048070ff */
[----:B------:R0:W-:Y:S01]  /*53c0*/  @!P3 STG.E.U8 desc[UR16][R10.64+0x1], R15 ;  /* 0x0000010f0a00b986 */ /* 0x0001e2000c101110 */
[----:B------:R-:W-:Y:S05]  /*53d0*/  @P5 BRA `(.L_x_113) ;  /* 0x0000000000045947 */ /* 0x000fea0003800000 */
[----:B------:R0:W5:Y:S02]  /*53e0*/  LDG.E.U8 R14, desc[UR16][R16.64+0x8] ;  /* 0x00000810100e7981 */ /* 0x000164000c1e1100 */
.L_x_113:
[----:B------:R-:W-:Y:S05]  /*53f0*/  BSYNC B1 ;  /* 0x0000000000017941 */ /* 0x000fea0003800000 */
.L_x_112:
        /* <DEDUP_REMOVED lines=12> */
.L_x_115:
[----:B------:R-:W-:Y:S05]  /*54c0*/  BSYNC B1 ;  /* 0x0000000000017941 */ /* 0x000fea0003800000 */
.L_x_114:
        /* <DEDUP_REMOVED lines=12> */
.L_x_117:
[----:B------:R-:W-:Y:S05]  /*5590*/  BSYNC B1 ;  /* 0x0000000000017941 */ /* 0x000fea0003800000 */
.L_x_116:
        /* <DEDUP_REMOVED lines=12> */
.L_x_119:
[----:B------:R-:W-:Y:S05]  /*5660*/  BSYNC B1 ;  /* 0x0000000000017941 */ /* 0x000fea0003800000 */
.L_x_118:
        /* <DEDUP_REMOVED lines=12> */
.L_x_121:
[----:B------:R-:W-:Y:S05]  /*5730*/  BSYNC B1 ;  /* 0x0000000000017941 */ /* 0x000fea0003800000 */
.L_x_120:
        /* <DEDUP_REMOVED lines=12> */
.L_x_123:
[----:B------:R-:W-:Y:S05]  /*5800*/  BSYNC B1 ;  /* 0x0000000000017941 */ /* 0x000fea0003800000 */
.L_x_122:
        /* <DEDUP_REMOVED lines=12> */
.L_x_125:
[----:B------:R-:W-:Y:S05]  /*58d0*/  BSYNC B1 ;  /* 0x0000000000017941 */ /* 0x000fea0003800000 */
.L_x_124:
        /* <DEDUP_REMOVED lines=12> */
.L_x_127:
[----:B------:R-:W-:Y:S05]  /*59a0*/  BSYNC B1 ;  /* 0x0000000000017941 */ /* 0x000fea0003800000 */
.L_x_126:
        /* <DEDUP_REMOVED lines=12> */
.L_x_129:
[----:B------:R-:W-:Y:S05]  /*5a70*/  BSYNC B1 ;  /* 0x0000000000017941 */ /* 0x000fea0003800000 */
.L_x_128:
        /* <DEDUP_REMOVED lines=12> */
.L_x_131:
[----:B------:R-:W-:Y:S05]  /*5b40*/  BSYNC B1 ;  /* 0x0000000000017941 */ /* 0x000fea0003800000 */
.L_x_130:
        /* <DEDUP_REMOVED lines=12> */
.L_x_133:
[----:B------:R-:W-:Y:S05]  /*5c10*/  BSYNC B1 ;  /* 0x0000000000017941 */ /* 0x000fea0003800000 */
.L_x_132:
        /* <DEDUP_REMOVED lines=12> */
.L_x_135:
[----:B------:R-:W-:Y:S05]  /*5ce0*/  BSYNC B1 ;  /* 0x0000000000017941 */ /* 0x000fea0003800000 */
.L_x_134:
        /* <DEDUP_REMOVED lines=12> */
.L_x_137:
[----:B------:R-:W-:Y:S05]  /*5db0*/  BSYNC B1 ;  /* 0x0000000000017941 */ /* 0x000fea0003800000 */
.L_x_136:
        /* <DEDUP_REMOVED lines=12> */
.L_x_139:
[----:B------:R-:W-:Y:S05]  /*5e80*/  BSYNC B1 ;  /* 0x0000000000017941 */ /* 0x000fea0003800000 */
.L_x_138:
        /* <DEDUP_REMOVED lines=12> */
.L_x_141:
[----:B------:R-:W-:Y:S05]  /*5f50*/  BSYNC B1 ;  /* 0x0000000000017941 */ /* 0x000fea0003800000 */
.L_x_140:
        /* <DEDUP_REMOVED lines=12> */
.L_x_143:
[----:B------:R-:W-:Y:S05]  /*6020*/  BSYNC B1 ;  /* 0x0000000000017941 */ /* 0x000fea0003800000 */
.L_x_142:
        /* <DEDUP_REMOVED lines=12> */
.L_x_145:
[----:B------:R-:W-:Y:S05]  /*60f0*/  BSYNC B1 ;  /* 0x0000000000017941 */ /* 0x000fea0003800000 */
.L_x_144:
        /* <DEDUP_REMOVED lines=12> */
.L_x_147:
[----:B------:R-:W-:Y:S05]  /*61c0*/  BSYNC B1 ;  /* 0x0000000000017941 */ /* 0x000fea0003800000 */
.L_x_146:
        /* <DEDUP_REMOVED lines=12> */
.L_x_149:
[----:B------:R-:W-:Y:S05]  /*6290*/  BSYNC B1 ;  /* 0x0000000000017941 */ /* 0x000fea0003800000 */
.L_x_148:
        /* <DEDUP_REMOVED lines=12> */
.L_x_151:
[----:B------:R-:W-:Y:S05]  /*6360*/  BSYNC B1 ;  /* 0x0000000000017941 */ /* 0x000fea0003800000 */
.L_x_150:
        /* <DEDUP_REMOVED lines=12> */
.L_x_153:
[----:B------:R-:W-:Y:S05]  /*6430*/  BSYNC B1 ;  /* 0x0000000000017941 */ /* 0x000fea0003800000 */
.L_x_152:
        /* <DEDUP_REMOVED lines=12> */
.L_x_155:
[----:B------:R-:W-:Y:S05]  /*6500*/  BSYNC B1 ;  /* 0x0000000000017941 */ /* 0x000fea0003800000 */
.L_x_154:
        /* <DEDUP_REMOVED lines=12> */
.L_x_157:
[----:B------:R-:W-:Y:S05]  /*65d0*/  BSYNC B1 ;  /* 0x0000000000017941 */ /* 0x000fea0003800000 */
.L_x_156:
        /* <DEDUP_REMOVED lines=12> */
.L_x_159:
[----:B------:R-:W-:Y:S05]  /*66a0*/  BSYNC B1 ;  /* 0x0000000000017941 */ /* 0x000fea0003800000 */
.L_x_158:
        /* <DEDUP_REMOVED lines=12> */
.L_x_161:
[----:B------:R-:W-:Y:S05]  /*6770*/  BSYNC B1 ;  /* 0x0000000000017941 */ /* 0x000fea0003800000 */
.L_x_160:
        /* <DEDUP_REMOVED lines=12> */
.L_x_163:
[----:B------:R-:W-:Y:S05]  /*6840*/  BSYNC B1 ;  /* 0x0000000000017941 */ /* 0x000fea0003800000 */
.L_x_162:
        /* <DEDUP_REMOVED lines=12> */
.L_x_165:
[----:B------:R-:W-:Y:S05]  /*6910*/  BSYNC B1 ;  /* 0x0000000000017941 */ /* 0x000fea0003800000 */
.L_x_164:
        /* <DEDUP_REMOVED lines=12> */
.L_x_167:
[----:B------:R-:W-:Y:S05]  /*69e0*/  BSYNC B1 ;  /* 0x0000000000017941 */ /* 0x000fea0003800000 */
.L_x_166:
[----:B------:R-:W-:Y:S05]  /*69f0*/  @P2 BRA `(.L_x_168) ;  /* 0x0000001000302947 */ /* 0x000fea0003800000 */
[----:B-----5:R-:W-:-:S04]  /*6a00*/  LOP3.LUT R12, R12, 0xff, RZ, 0xc0, !PT ;  /* 0x000000ff0c0c7812 */ /* 0x020fc800078ec0ff */
[----:B------:R-:W-:-:S05]  /*6a10*/  F2FP.F16.E4M3.UNPACK_B R12, R12 ;  /* 0x0000000cff0c723e */ /* 0x000fca00020006ff */
[----:B------:R-:W-:-:S05]  /*6a20*/  HADD2.F32 R12, -RZ, R12.H0_H0 ;  /* 0x2000000cff0c7230 */ /* 0x000fca0000004100 */
[----:B0--34-:R-:W-:-:S04]  /*6a30*/  FMUL R7, R12, R9 ;  /* 0x000000090c077220 */ /* 0x019fc80000400000 */
[----:B------:R-:W-:-:S05]  /*6a40*/  FFMA R7, R20, R8, R7 ;  /* 0x0000000814077223 */ /* 0x000fca0000000007 */
[----:B------:R-:W-:-:S05]  /*6a50*/  F2FP.SATFINITE.E4M3.F32.PACK_AB_MERGE_C R7, RZ, R7, RZ ;  /* 0x00000007ff07723e */ /* 0x000fca00048070ff */
[----:B------:R0:W-:Y:S01]  /*6a60*/  STG.E.U8 desc[UR16][R10.64+0x39], R7 ;  /* 0x000039070a007986 */ /* 0x0001e2000c101110 */
[----:B------:R-:W-:Y:S05]  /*6a70*/  BRA `(.L_x_168) ;  /* 0x0000001000107947 */ /* 0x000fea0003800000 */
.L_x_39:
[C---:B------:R-:W-:Y:S01]  /*6a80*/  ISETP.GE.AND P1, PT, R32.reuse, 0x1, PT ;  /* 0x000000012000780c */ /* 0x040fe20003f26270 */
[-C--:B--2---:R-:W-:Y:S01]  /*6a90*/  FMUL R145, R145, R8.reuse ;  /* 0x0000000891917220 */ /* 0x084fe20000400000 */
[----:B------:R-:W-:Y:S01]  /*6aa0*/  ISETP.GE.AND P2, PT, R32, 0x9, PT ;  /* 0x000000092000780c */ /* 0x000fe20003f46270 */
[-C--:B------:R-:W-:Y:S01]  /*6ab0*/  FMUL R144, R144, R8.reuse ;  /* 0x0000000890907220 */ /* 0x080fe20000400000 */
[----:B------:R-:W-:Y:S01]  /*6ac0*/  ISETP.LT.OR P3, PT, R31, 0x1, !P1 ;  /* 0x000000011f00780c */ /* 0x000fe20004f61670 */
[-C--:B------:R-:W-:Y:S01]  /*6ad0*/  FMUL R143, R143, R8.reuse ;  /* 0x000000088f8f7220 */ /* 0x080fe20000400000 */
[C---:B------:R-:W-:Y:S01]  /*6ae0*/  ISETP.LT.OR P6, PT, R31.reuse, 0x2, !P1 ;  /* 0x000000021f00780c */ /* 0x040fe20004fc1670 */
[-C--:B------:R-:W-:Y:S01]  /*6af0*/  FMUL R142, R142, R8.reuse ;  /* 0x000000088e8e7220 */ /* 0x080fe20000400000 */
[----:B------:R-:W-:Y:S01]  /*6b00*/  ISETP.LT.OR P5, PT, R31, 0x1, !P2 ;  /* 0x000000011f00780c */ /* 0x000fe200057a1670 */
[-C--:B------:R-:W-:Y:S01]  /*6b10*/  FMUL R141, R141, R8.reuse ;  /* 0x000000088d8d7220 */ /* 0x080fe20000400000 */
[----:B------:R-:W-:Y:S01]  /*6b20*/  F2FP.SATFINITE.E4M3.F32.PACK_AB_MERGE_C R145, RZ, R145, RZ ;  /* 0x00000091ff91723e */ /* 0x000fe200048070ff */
[----:B------:R-:W-:Y:S01]  /*6b30*/  FMUL R140, R140, R8 ;  /* 0x000000088c8c7220 */ /* 0x000fe20000400000 */
[----:B------:R-:W-:Y:S01]  /*6b40*/  F2FP.SATFINITE.E4M3.F32.PACK_AB_MERGE_C R7, RZ, R144, RZ ;  /* 0x00000090ff07723e */ /* 0x000fe200048070ff */
[-C--:B------:R-:W-:Y:S01]  /*6b50*/  FMUL R139, R139, R8.reuse ;  /* 0x000000088b8b7220 */ /* 0x080fe20000400000 */
[----:B------:R-:W-:Y:S01]  /*6b60*/  F2FP.SATFINITE.E4M3.F32.PACK_AB_MERGE_C R143, RZ, R143, RZ ;  /* 0x0000008fff8f723e */ /* 0x000fe200048070ff */
[----:B------:R-:W-:Y:S01]  /*6b70*/  FMUL R138, R138, R8 ;  /* 0x000000088a8a7220 */ /* 0x000fe20000400000 */
[----:B------:R-:W-:Y:S01]  /*6b80*/  F2FP.SATFINITE.E4M3.F32.PACK_AB_MERGE_C R25, RZ, R142, RZ ;  /* 0x0000008eff19723e */ /* 0x000fe200048070ff */
[----:B------:R-:W-:Y:S01]  /*6b90*/  @!P3 STG.E.U8 desc[UR16][R16.64], R145 ;  /* 0x000000911000b986 */ /* 0x000fe2000c101110 */
[----:B------:R-:W-:Y:S01]  /*6ba0*/  ISETP.LT.OR P3, PT, R31, 0x2, !P2 ;  /* 0x000000021f00780c */ /* 0x000fe20005761670 */
[-C--:B------:R-:W-:Y:S01]  /*6bb0*/  FMUL R137, R137, R8.reuse ;  /* 0x0000000889897220 */ /* 0x080fe20000400000 */
[----:B------:R-:W-:Y:S01]  /*6bc0*/  F2FP.SATFINITE.E4M3.F32.PACK_AB_MERGE_C R141, RZ, R141, RZ ;  /* 0x0000008dff8d723e */ /* 0x000fe200048070ff */
[----:B------:R0:W-:Y:S01]  /*6bd0*/  @!P6 STG.E.U8 desc[UR16][R16.64+0x1], R7 ;  /* 0x000001071000e986 */ /* 0x0001e2000c101110 */
[C---:B------:R-:W-:Y:S01]  /*6be0*/  ISETP.LT.OR P6, PT, R31.reuse, 0x9, !P1 ;  /* 0x000000091f00780c */ /* 0x040fe20004fc1670 */
[-C--:B------:R-:W-:Y:S01]  /*6bf0*/  FMUL R136, R136, R8.reuse ;  /* 0x0000000888887220 */ /* 0x080fe20000400000 */
[----:B------:R-:W-:Y:S01]  /*6c00*/  F2FP.SATFINITE.E4M3.F32.PACK_AB_MERGE_C R139, RZ, R139, RZ ;  /* 0x0000008bff8b723e */ /* 0x000fe200048070ff */
[----:B------:R-:W-:Y:S01]  /*6c10*/  @!P5 STG.E.U8 desc[UR16][R14.64], R143 ;  /* 0x0000008f0e00d986 */ /* 0x000fe2000c101110 */
[----:B------:R-:W-:Y:S01]  /*6c20*/  ISETP.LT.OR P5, PT, R31, 0xa, !P1 ;  /* 0x0000000a1f00780c */ /* 0x000fe20004fa1670 */
[----:B------:R-:W-:Y:S01]  /*6c30*/  FMUL R135, R135, R8 ;  /* 0x0000000887877220 */ /* 0x000fe20000400000 */
[----:B------:R-:W-:Y:S01]  /*6c40*/  F2FP.SATFINITE.E4M3.F32.PACK_AB_MERGE_C R27, RZ, R138, RZ ;  /* 0x0000008aff1b723e */ /* 0x000fe200048070ff */
[-C--:B------:R-:W-:Y:S01]  /*6c50*/  FMUL R134, R134, R8.reuse ;  /* 0x0000000886867220 */ /* 0x080fe20000400000 */
[----:B------:R-:W-:Y:S01]  /*6c60*/  F2FP.SATFINITE.E4M3.F32.PACK_AB_MERGE_C R137, RZ, R137, RZ ;  /* 0x00000089ff89723e */ /* 0x000fe200048070ff */
[----:B------:R1:W-:Y:S01]  /*6c70*/  @!P3 STG.E.U8 desc[UR16][R14.64+0x1], R25 ;  /* 0x000001190e00b986 */ /* 0x0003e2000c101110 */
[----:B------:R-:W-:Y:S01]  /*6c80*/  ISETP.LT.OR P3, PT, R31, 0x9, !P2 ;  /* 0x000000091f00780c */ /* 0x000fe20005761670 */
[----:B------:R-:W-:Y:S01]  /*6c90*/  FMUL R133, R133, R8 ;  /* 0x0000000885857220 */ /* 0x000fe20000400000 */
[----:B0-----:R-:W-:Y:S01]  /*6ca0*/  F2FP.SATFINITE.E4M3.F32.PACK_AB_MERGE_C R7, RZ, R140, RZ ;  /* 0x0000008cff07723e */ /* 0x001fe200048070ff */
[----:B------:R-:W-:Y:S01]  /*6cb0*/  @!P6 STG.E.U8 desc[UR16][R16.64+0x8], R141 ;  /* 0x0000088d1000e986 */ /* 0x000fe2000c101110 */
[C---:B------:R-:W-:Y:S01]  /*6cc0*/  ISETP.LT.OR P6, PT, R31.reuse, 0xa, !P2 ;  /* 0x0000000a1f00780c */ /* 0x040fe200057c1670 */
[-C--:B------:R-:W-:Y:S01]  /*6cd0*/  FMUL R132, R132, R8.reuse ;  /* 0x0000000884847220 */ /* 0x080fe20000400000 */
[----:B------:R-:W-:Y:S01]  /*6ce0*/  F2FP.SATFINITE.E4M3.F32.PACK_AB_MERGE_C R135, RZ, R135, RZ ;  /* 0x00000087ff87723e */ /* 0x000fe200048070ff */
[----:B------:R0:W-:Y:S01]  /*6cf0*/  @!P5 STG.E.U8 desc[UR16][R16.64+0x9], R7 ;  /* 0x000009071000d986 */ /* 0x0001e2000c101110 */
[----:B------:R-:W-:Y:S01]  /*6d00*/  ISETP.LT.OR P5, PT, R31, 0x11, !P1 ;  /* 0x000000111f00780c */ /* 0x000fe20004fa1670 */
[-C--:B------:R-:W-:Y:S01]  /*6d10*/  FMUL R131, R131, R8.reuse ;  /* 0x0000000883837220 */ /* 0x080fe20000400000 */
[----:B------:R-:W-:Y:S01]  /*6d20*/  F2FP.SATFINITE.E4M3.F32.PACK_AB_MERGE_C R133, RZ, R133, RZ ;  /* 0x00000085ff85723e */ /* 0x000fe200048070ff */
[----:B------:R-:W-:Y:S01]  /*6d30*/  FMUL R130, R130, R8 ;  /* 0x0000000882827220 */ /* 0x000fe20000400000 */
[----:B-1----:R-:W-:Y:S01]  /*6d40*/  F2FP.SATFINITE.E4M3.F32.PACK_AB_MERGE_C R25, RZ, R134, RZ ;  /* 0x00000086ff19723e */ /* 0x002fe200048070ff */
[----:B------:R-:W-:Y:S01]  /*6d50*/  @!P3 STG.E.U8 desc[UR16][R14.64+0x8], R139 ;  /* 0x0000088b0e00b986 */ /* 0x000fe2000c101110 */
[----:B------:R-:W-:Y:S01]  /*6d60*/  ISETP.LT.OR P3, PT, R31, 0x12, !P1 ;  /* 0x000000121f00780c */ /* 0x000fe20004f61670 */
[-C--:B------:R-:W-:Y:S01]  /*6d70*/  FMUL R129, R129, R8.reuse ;  /* 0x0000000881817220 */ /* 0x080fe20000400000 */
[----:B------:R-:W-:Y:S01]  /*6d80*/  F2FP.SATFINITE.E4M3.F32.PACK_AB_MERGE_C R131, RZ, R131, RZ ;  /* 0x00000083ff83723e */ /* 0x000fe200048070ff */
[----:B------:R1:W-:Y:S01]  /*6d90*/  @!P6 STG.E.U8 desc[UR16][R14.64+0x9], R27 ;  /* 0x0000091b0e00e986 */ /* 0x0003e2000c101110 */
[C---:B------:R-:W-:Y:S01]  /*6da0*/  ISETP.LT.OR P6, PT, R31.reuse, 0x11, !P2 ;  /* 0x000000111f00780c */ /* 0x040fe200057c1670 */
[----:B------:R-:W-:Y:S01]  /*6db0*/  FMUL R128, R128, R8 ;  /* 0x0000000880807220 */ /* 0x000fe20000400000 */
[----:B0-----:R-:W-:Y:S01]  /*6dc0*/  F2FP.SATFINITE.E4M3.F32.PACK_AB_MERGE_C R7, RZ, R136, RZ ;  /* 0x00000088ff07723e */ /* 0x001fe200048070ff */
[----:B------:R-:W-:Y:S01]  /*6dd0*/  @!P5 STG.E.U8 desc[UR16][R16.64+0x10], R137 ;  /* 0x000010891000d986 */ /* 0x000fe2000c101110 */
[----:B------:R-:W-:Y:S01]  /*6de0*/  ISETP.LT.OR P5, PT, R31, 0x12, !P2 ;  /* 0x000000121f00780c */ /* 0x000fe200057a1670 */
[-C--:B------:R-:W-:Y:S01]  /*6df0*/  FMUL R127, R127, R8.reuse ;  /* 0x000000087f7f7220 */ /* 0x080fe20000400000 */
[----:B------:R-:W-:Y:S01]  /*6e00*/  F2FP.SATFINITE.E4M3.F32.PACK_AB_MERGE_C R129, RZ, R129, RZ ;  /* 0x00000081ff81723e */ /* 0x000fe200048070ff */
[-C--:B------:R-:W-:Y:S01]  /*6e10*/  FMUL R126, R126, R8.reuse ;  /* 0x000000087e7e7220 */ /* 0x080fe20000400000 */
[-C--:B------:R-:W-:Y:S01]  /*6e20*/  FMUL R125, R125, R8.reuse ;  /* 0x000000087d7d7220 */ /* 0x080fe20000400000 */
[----:B------:R0:W-:Y:S01]  /*6e30*/  @!P3 STG.E.U8 desc[UR16][R16.64+0x11], R7 ;  /* 0x000011071000b986 */ /* 0x0001e2000c101110 */
[C---:B------:R-:W-:Y:S01]  /*6e40*/  ISETP.LT.OR P3, PT, R31.reuse, 0x19, !P1 ;  /* 0x000000191f00780c */ /* 0x040fe20004f61670 */
[----:B------:R-:W-:Y:S01]  /*6e50*/  FMUL R124, R124, R8 ;  /* 0x000000087c7c7220 */ /* 0x000fe20000400000 */
[----:B-1----:R-:W-:Y:S01]  /*6e60*/  F2FP.SATFINITE.E4M3.F32.PACK_AB_MERGE_C R27, RZ, R132, RZ ;  /* 0x00000084ff1b723e */ /* 0x002fe200048070ff */
[----:B------:R-:W-:Y:S01]  /*6e70*/  @!P6 STG.E.U8 desc[UR16][R14.64+0x10], R135 ;  /* 0x000010870e00e986 */ /* 0x000fe2000c101110 */
[----:B------:R-:W-:Y:S01]  /*6e80*/  ISETP.LT.OR P6, PT, R31, 0x1a, !P1 ;  /* 0x0000001a1f00780c */ /* 0x000fe20004fc1670 */
[-C--:B------:R-:W-:Y:S01]  /*6e90*/  FMUL R123, R123, R8.reuse ;  /* 0x000000087b7b7220 */ /* 0x080fe20000400000 */
[----:B------:R-:W-:Y:S01]  /*6ea0*/  F2FP.SATFINITE.E4M3.F32.PACK_AB_MERGE_C R127, RZ, R127, RZ ;  /* 0x0000007fff7f723e */ /* 0x000fe200048070ff */
[----:B------:R1:W-:Y:S01]  /*6eb0*/  @!P5 STG.E.U8 desc[UR16][R14.64+0x11], R25 ;  /* 0x000011190e00d986 */ /* 0x0003e2000c101110 */
[----:B------:R-:W-:Y:S01]  /*6ec0*/  ISETP.LT.OR P5, PT, R31, 0x19, !P2 ;  /* 0x000000191f00780c */ /* 0x000fe200057a1670 */
[-C--:B------:R-:W-:Y:S01]  /*6ed0*/  FMUL R122, R122, R8.reuse ;  /* 0x000000087a7a7220 */ /* 0x080fe20000400000 */
[----:B------:R-:W-:Y:S01]  /*6ee0*/  F2FP.SATFINITE.E4M3.F32.PACK_AB_MERGE_C R125, RZ, R125, RZ ;  /* 0x0000007dff7d723e */ /* 0x000fe200048070ff */
        /* <DEDUP_REMOVED lines=8> */
[----:B------:R-:W-:Y:S01]  /*6f70*/  FMUL R119, R119, R8 ;  /* 0x0000000877777220 */ /* 0x000fe20000400000 */
[----:B-1----:R-:W-:Y:S01]  /*6f80*/  F2FP.SATFINITE.E4M3.F32.PACK_AB_MERGE_C R25, RZ, R128, RZ ;  /* 0x00000080ff19723e */ /* 0x002fe200048070ff */
[----:B------:R-:W-:Y:S01]  /*6f90*/  @!P5 STG.E.U8 desc[UR16][R14.64+0x18], R131 ;  /* 0x000018830e00d986 */ /* 0x000fe2000c101110 */
[----:B------:R-:W-:Y:S01]  /*6fa0*/  ISETP.LT.OR P5, PT, R31, 0x22, !P1 ;  /* 0x000000221f00780c */ /* 0x000fe20004fa1670 */
[-C--:B------:R-:W-:Y:S01]  /*6fb0*/  FMUL R118, R118, R8.reuse ;  /* 0x0000000876767220 */ /* 0x080fe20000400000 */
[----:B------:R-:W-:Y:S01]  /*6fc0*/  F2FP.SATFINITE.E4M3.F32.PACK_AB_MERGE_C R121, RZ, R121, RZ ;  /* 0x00000079ff79723e */ /* 0x000fe200048070ff */
[-C--:B------:R-:W-:Y:S01]  /*6fd0*/  FMUL R117, R117, R8.reuse ;  /* 0x0000000875757220 */ /* 0x080fe20000400000 */
[----:B------:R-:W-:Y:S01]  /*6fe0*/  F2FP.SATFINITE.E4M3.F32.PACK_AB_MERGE_C R119, RZ, R119, RZ ;  /* 0x00000077ff77723e */ /* 0x000fe200048070ff */
[----:B------:R1:W-:Y:S01]  /*6ff0*/  @!P3 STG.E.U8 desc[UR16][R14.64+0x19], R7 ;  /* 0x000019070e00b986 */ /* 0x0003e2000c101110 */
[C---:B------:R-:W-:Y:S01]  /*7000*/  ISETP.LT.OR P3, PT, R31.reuse, 0x21, !P2 ;  /* 0x000000211f00780c */ /* 0x040fe20005761670 */
        /* <DEDUP_REMOVED lines=9> */
[----:B------:R-:W-:Y:S01]  /*70a0*/  FMUL R113, R113, R8 ;  /* 0x0000000871717220 */ /* 0x000fe20000400000 */
[----:B-1----:R-:W-:Y:S01]  /*70b0*/  F2FP.SATFINITE.E4M3.F32.PACK_AB_MERGE_C R7, RZ, R124, RZ ;  /* 0x0000007cff07723e */ /* 0x002fe200048070ff */
[-C--:B------:R-:W-:Y:S01]  /*70c0*/  FMUL R112, R112, R8.reuse ;  /* 0x0000000870707220 */ /* 0x080fe20000400000 */
        /* <DEDUP_REMOVED lines=29> */
[----:B------:R-:W-:Y:S01]  /*72a0*/  ISETP.LT.OR P3, PT, R31, 0x32, !P2 ;  /* 0x000000321f00780c */ /* 0x000fe20005761670 */
[-C--:B------:R-:W-:Y:S01]  /*72b0*/  FMUL R103, R103, R8.reuse ;  /* 0x0000000867677220 */ /* 0x080fe20000400000 */
[----:B------:R-:W-:Y:S01]  /*72c0*/  F2FP.SATFINITE.E4M3.F32.PACK_AB_MERGE_C R105, RZ, R105, RZ ;  /* 0x00000069ff69723e */ /* 0x000fe200048070ff */
[----:B------:R0:W-:Y:S01]  /*72d0*/  @!P6 STG.E.U8 desc[UR16][R16.64+0x31], R27 ;  /* 0x0000311b1000e986 */ /* 0x0001e2000c101110 */
[C---:B------:R-:W-:Y:S01]  /*72e0*/  ISETP.LT.OR P6, PT, R31.reuse, 0x39, !P1 ;  /* 0x000000391f00780c */ /* 0x040fe20004fc1670 */
[-C--:B------:R-:W-:Y:S01]  /*72f0*/  FMUL R102, R102, R8.reuse ;  /* 0x0000000866667220 */ /* 0x080fe20000400000 */
[C---:B------:R-:W-:Y:S01]  /*7300*/  ISETP.LT.OR P1, PT, R31.reuse, 0x3a, !P1 ;  /* 0x0000003a1f00780c */ /* 0x040fe20004f21670 */
[----:B------:R-:W-:Y:S01]  /*7310*/  @!P5 STG.E.U8 desc[UR16][R14.64+0x30], R119 ;  /* 0x000030770e00d986 */ /* 0x000fe2000c101110 */
[C---:B------:R-:W-:Y:S01]  /*7320*/  ISETP.LT.OR P5, PT, R31.reuse, 0x39, !P2 ;  /* 0x000000391f00780c */ /* 0x040fe200057a1670 */
[-C--:B------:R-:W-:Y:S01]  /*7330*/  FMUL R100, R100, R8.reuse ;  /* 0x0000000864647220 */ /* 0x080fe20000400000 */
[----:B------:R-:W-:Y:S01]  /*7340*/  ISETP.LT.OR P2, PT, R31, 0x3a, !P2 ;  /* 0x0000003a1f00780c */ /* 0x000fe20005741670 */
[----:B------:R-:W-:Y:S01]  /*7350*/  FMUL R101, R101, R8 ;  /* 0x0000000865657220 */ /* 0x000fe20000400000 */
[----:B-1----:R-:W-:Y:S01]  /*7360*/  F2FP.SATFINITE.E4M3.F32.PACK_AB_MERGE_C R25, RZ, R116, RZ ;  /* 0x00000074ff19723e */ /* 0x002fe200048070ff */
[----:B------:R1:W-:Y:S01]  /*7370*/  @!P3 STG.E.U8 desc[UR16][R14.64+0x31], R7 ;  /* 0x000031070e00b986 */ /* 0x0003e2000c101110 */
[C---:B------:R-:W-:Y:S01]  /*7380*/  ISETP.GE.AND P3, PT, R32.reuse, 0x89, PT ;  /* 0x000000892000780c */ /* 0x040fe20003f66270 */
[----:B------:R-:W-:Y:S01]  /*7390*/  FMUL R99, R99, R8 ;  /* 0x0000000863637220 */ /* 0x000fe20000400000 */
[----:B0-----:R-:W-:Y:S01]  /*73a0*/  F2FP.SATFINITE.E4M3.F32.PACK_AB_MERGE_C R27, RZ, R114, RZ ;  /* 0x00000072ff1b723e */ /* 0x001fe200048070ff */
[----:B------:R-:W-:Y:S01]  /*73b0*/  @!P6 STG.E.U8 desc[UR16][R16.64+0x38], R117 ;  /* 0x000038751000e986 */ /* 0x000fe2000c101110 */
[----:B------:R-:W-:Y:S01]  /*73c0*/  ISETP.GE.AND P6, PT, R32, 0x81, PT ;  /* 0x000000812000780c */ /* 0x000fe20003fc6270 */
[-C--:B------:R-:W-:Y:S01]  /*73d0*/  FMUL R98, R98, R8.reuse ;  /* 0x0000000862627220 */ /* 0x080fe20000400000 */
[----:B------:R-:W-:Y:S01]  /*73e0*/  F2FP.SATFINITE.E4M3.F32.PACK_AB_MERGE_C R103, RZ, R103, RZ ;  /* 0x00000067ff67723e */ /* 0x000fe200048070ff */
[----:B------:R0:W-:Y:S01]  /*73f0*/  @!P1 STG.E.U8 desc[UR16][R16.64+0x39], R25 ;  /* 0x0000391910009986 */ /* 0x0001e2000c101110 */
[----:B------:R-:W-:Y:S01]  /*7400*/  ISETP.LT.OR P1, PT, R31, 0x1, !P6 ;  /* 0x000000011f00780c */ /* 0x000fe20007721670 */
[-C--:B------:R-:W-:Y:S01]  /*7410*/  FMUL R97, R97, R8.reuse ;  /* 0x0000000861617220 */ /* 0x080fe20000400000 */
[----:B------:R-:W-:Y:S01]  /*7420*/  F2FP.SATFINITE.E4M3.F32.PACK_AB_MERGE_C R101, RZ, R101, RZ ;  /* 0x00000065ff65723e */ /* 0x000fe200048070ff */
[----:B------:R-:W-:Y:S01]  /*7430*/  @!P2 STG.E.U8 desc[UR16][R14.64+0x39], R27 ;  /* 0x0000391b0e00a986 */ /* 0x000fe2000c101110 */
[C---:B------:R-:W-:Y:S01]  /*7440*/  ISETP.LT.OR P2, PT, R31.reuse, 0x2, !P6 ;  /* 0x000000021f00780c */ /* 0x040fe20007741670 */
[----:B------:R-:W-:Y:S01]  /*7450*/  FMUL R96, R96, R8 ;  /* 0x0000000860607220 */ /* 0x000fe20000400000 */
[----:B-1----:R-:W-:Y:S01]  /*7460*/  F2FP.SATFINITE.E4M3.F32.PACK_AB_MERGE_C R7, RZ, R112, RZ ;  /* 0x00000070ff07723e */ /* 0x002fe200048070ff */
        /* <DEDUP_REMOVED lines=45> */
[----:B------:R-:W-:Y:S01]  /*7740*/  FMUL R20, R20, R8 ;  /* 0x0000000814147220 */ /* 0x000fe20000400000 */
[----:B------:R-:W-:-:S03]  /*7750*/  F2FP.SATFINITE.E4M3.F32.PACK_AB_MERGE_C R19, RZ, R19, RZ ;  /* 0x00000013ff13723e */ /* 0x000fc600048070ff */
[----:B------:R-:W-:Y:S02]  /*7760*/  F2FP.SATFINITE.E4M3.F32.PACK_AB_MERGE_C R21, RZ, R21, RZ ;  /* 0x00000015ff15723e */ /* 0x000fe400048070ff */
[----:B-1----:R-:W-:Y:S01]  /*7770*/  F2FP.SATFINITE.E4M3.F32.PACK_AB_MERGE_C R7, RZ, R100, RZ ;  /* 0x00000064ff07723e */ /* 0x002fe200048070ff */
[----:B------:R0:W-:Y:S01]  /*7780*/  @!P2 STG.E.U8 desc[UR16][R12.64+0x11], R15 ;  /* 0x0000110f0c00a986 */ /* 0x0001e2000c101110 */
[----:B------:R-:W-:-:S03]  /*7790*/  ISETP.LT.OR P2, PT, R31, 0x1a, !P6 ;  /* 0x0000001a1f00780c */ /* 0x000fc60007741670 */
[----:B------:R-:W-:Y:S01]  /*77a0*/  @!P1 STG.E.U8 desc[UR16][R10.64+0x10], R103 ;  /* 0x000010670a009986 */ /* 0x000fe2000c101110 */
[----:B------:R-:W-:-:S03]  /*77b0*/  ISETP.LT.OR P1, PT, R31, 0x19, !P6 ;  /* 0x000000191f00780c */ /* 0x000fc60007721670 */
[----:B------:R1:W-:Y:S01]  /*77c0*/  @!P5 STG.E.U8 desc[UR16][R10.64+0x11], R17 ;  /* 0x000011110a00d986 */ /* 0x0003e2000c101110 */
[----:B------:R-:W-:Y:S02]  /*77d0*/  ISETP.LT.OR P5, PT, R31, 0x19, !P3 ;  /* 0x000000191f00780c */ /* 0x000fe40005fa1670 */
[----:B0-----:R-:W-:-:S03]  /*77e0*/  F2FP.SATFINITE.E4M3.F32.PACK_AB_MERGE_C R15, RZ, R98, RZ ;  /* 0x00000062ff0f723e */ /* 0x001fc600048070ff */
[----:B------:R0:W-:Y:S01]  /*77f0*/  @!P2 STG.E.U8 desc[UR16][R12.64+0x19], R7 ;  /* 0x000019070c00a986 */ /* 0x0001e2000c101110 */
[----:B------:R-:W-:-:S03]  /*7800*/  ISETP.LT.OR P2, PT, R31, 0x1a, !P3 ;  /* 0x0000001a1f00780c */ /* 0x000fc60005f41670 */
[----:B------:R-:W-:Y:S01]  /*7810*/  @!P1 STG.E.U8 desc[UR16][R12.64+0x18], R101 ;  /* 0x000018650c009986 */ /* 0x000fe2000c101110 */
[C---:B------:R-:W-:Y:S02]  /*7820*/  ISETP.LT.OR P1, PT, R31.reuse, 0x21, !P6 ;  /* 0x000000211f00780c */ /* 0x040fe40007721670 */
[----:B-1----:R-:W-:Y:S01]  /*7830*/  F2FP.SATFINITE.E4M3.F32.PACK_AB_MERGE_C R17, RZ, R96, RZ ;  /* 0x00000060ff11723e */ /* 0x002fe200048070ff */
[----:B------:R-:W-:Y:S01]  /*7840*/  @!P5 STG.E.U8 desc[UR16][R10.64+0x18], R99 ;  /* 0x000018630a00d986 */ /* 0x000fe2000c101110 */
[----:B------:R-:W-:Y:S02]  /*7850*/  ISETP.LT.OR P5, PT, R31, 0x22, !P6 ;  /* 0x000000221f00780c */ /* 0x000fe400077a1670 */
[----:B0-----:R-:W-:-:S03]  /*7860*/  F2FP.SATFINITE.E4M3.F32.PACK_AB_MERGE_C R7, RZ, R94, RZ ;  /* 0x0000005eff07723e */ /* 0x001fc600048070ff */
        /* <DEDUP_REMOVED lines=21> */
[----:B0-----:R-:W-:-:S07]  /*79c0*/  F2FP.SATFINITE.E4M3.F32.PACK_AB_MERGE_C R15, RZ, R18, RZ ;  /* 0x00000012ff0f723e */ /* 0x001fce00048070ff */
[----:B------:R-:W-:Y:S01]  /*79d0*/  @!P1 STG.E.U8 desc[UR16][R12.64+0x30], R89 ;  /* 0x000030590c009986 */ /* 0x000fe2000c101110 */
[C---:B------:R-:W-:Y:S02]  /*79e0*/  ISETP.LT.OR P1, PT, R31.reuse, 0x39, !P6 ;  /* 0x000000391f00780c */ /* 0x040fe40007721670 */
[C---:B------:R-:W-:Y:S01]  /*79f0*/  ISETP.LT.OR P6, PT, R31.reuse, 0x3a, !P6 ;  /* 0x0000003a1f00780c */ /* 0x040fe200077c1670 */
[----:B------:R0:W-:Y:S01]  /*7a00*/  @!P5 STG.E.U8 desc[UR16][R12.64+0x31], R7 ;  /* 0x000031070c00d986 */ /* 0x0001e2000c101110 */
[C---:B------:R-:W-:Y:S02]  /*7a10*/  ISETP.LT.OR P5, PT, R31.reuse, 0x32, !P3 ;  /* 0x000000321f00780c */ /* 0x040fe40005fa1670 */
[----:B-1----:R-:W-:Y:S01]  /*7a20*/  F2FP.SATFINITE.E4M3.F32.PACK_AB_MERGE_C R17, RZ, R20, RZ ;  /* 0x00000014ff11723e */ /* 0x002fe200048070ff */
[----:B------:R1:W-:Y:S01]  /*7a30*/  @!P2 STG.E.U8 desc[UR16][R10.64+0x30], R23 ;  /* 0x000030170a00a986 */ /* 0x0003e2000c101110 */
[C---:B------:R-:W-:Y:S02]  /*7a40*/  ISETP.LT.OR P2, PT, R31.reuse, 0x39, !P3 ;  /* 0x000000391f00780c */ /* 0x040fe40005f41670 */
[----:B------:R-:W-:-:S02]  /*7a50*/  ISETP.LT.OR P3, PT, R31, 0x3a, !P3 ;  /* 0x0000003a1f00780c */ /* 0x000fc40005f61670 */
[----:B0-----:R-:W-:-:S05]  /*7a60*/  F2FP.SATFINITE.E4M3.F32.PACK_AB_MERGE_C R7, RZ, R22, RZ ;  /* 0x00000016ff07723e */ /* 0x001fca00048070ff */
[----:B------:R1:W-:Y:S04]  /*7a70*/  @!P5 STG.E.U8 desc[UR16][R10.64+0x31], R7 ;  /* 0x000031070a00d986 */ /* 0x0003e8000c101110 */
[----:B------:R1:W-:Y:S04]  /*7a80*/  @!P1 STG.E.U8 desc[UR16][R12.64+0x38], R19 ;  /* 0x000038130c009986 */ /* 0x0003e8000c101110 */
[----:B------:R1:W-:Y:S04]  /*7a90*/  @!P6 STG.E.U8 desc[UR16][R12.64+0x39], R15 ;  /* 0x0000390f0c00e986 */ /* 0x0003e8000c101110 */
[----:B------:R1:W-:Y:S04]  /*7aa0*/  @!P2 STG.E.U8 desc[UR16][R10.64+0x38], R21 ;  /* 0x000038150a00a986 */ /* 0x0003e8000c101110 */
[----:B------:R1:W-:Y:S02]  /*7ab0*/  @!P3 STG.E.U8 desc[UR16][R10.64+0x39], R17 ;  /* 0x000039110a00b986 */ /* 0x0003e4000c101110 */
.L_x_168:
[----:B------:R-:W-:Y:S05]  /*7ac0*/  BSYNC B0 ;  /* 0x0000000000007941 */ /* 0x000fea0003800000 */
.L_x_38:
[----:B------:R-:W-:Y:S01]  /*7ad0*/  ULDC UR6, c[0x0][0xc] ;  /* 0x0000030000067ab9 */ /* 0x000fe20000000800 */
[----:B------:R-:W-:Y:S01]  /*7ae0*/  ULDC UR7, c[0x0][0x10] ;  /* 0x0000040000077ab9 */ /* 0x000fe20000000800 */
[----:B01-34-:R-:W0:Y:S01]  /*7af0*/  LDC R7, c[0x0][0x14] ;  /* 0x00000500ff077b82 */ /* 0x01be220000000800 */
[----:B------:R-:W-:Y:S01]  /*7b00*/  UIMAD.WIDE.U32 UR6, UR6, UR7, URZ ;  /* 0x00000007060672a5 */ /* 0x000fe2000f8e003f */
[----:B------:R-:W-:Y:S02]  /*7b10*/  IMAD.MOV.U32 R10, RZ, RZ, -0x1 ;  /* 0xffffffffff0a7424 */ /* 0x000fe400078e00ff */
[----:B------:R-:W-:-:S03]  /*7b20*/  IMAD.MOV.U32 R6, RZ, RZ, -0x1 ;  /* 0xffffffffff067424 */ /* 0x000fc600078e00ff */
[----:B0-----:R-:W-:-:S04]  /*7b30*/  IMAD.WIDE.U32 R2, R7, UR6, R2 ;  /* 0x0000000607027c25 */ /* 0x001fc8000f8e0002 */
[----:B------:R-:W-:Y:S01]  /*7b40*/  IMAD R7, R7, UR7, RZ ;  /* 0x0000000707077c24 */ /* 0x000fe2000f8e02ff */
[----:B------:R-:W-:Y:S02]  /*7b50*/  ULDC.64 UR6, c[0x0][0x650] ;  /* 0x0001940000067ab9 */ /* 0x000fe40000000a00 */
[----:B------:R-:W-:Y:S01]  /*7b60*/  ISETP.GE.U32.AND P1, PT, R2, UR6, PT ;  /* 0x0000000602007c0c */ /* 0x000fe2000bf26070 */
[--C-:B------:R-:W-:Y:S01]  /*7b70*/  IMAD.IADD R3, R3, 0x1, R7.reuse ;  /* 0x0000000103037824 */ /* 0x100fe200078e0207 */
[----:B------:R-:W-:-:S04]  /*7b80*/  PRMT R7, RZ, 0x7610, R7 ;  /* 0x00007610ff077816 */ /* 0x000fc80000000007 */
[----:B------:R-:W-:-:S13]  /*7b90*/  ISETP.GE.U32.AND.EX P1, PT, R3, UR7, PT, P1 ;  /* 0x0000000703007c0c */ /* 0x000fda000bf26110 */
[----:B------:R-:W-:Y:S05]  /*7ba0*/  @P1 BRA `(.L_x_169) ;  /* 0x0000000400601947 */ /* 0x000fea0003800000 */
[----:B------:R-:W0:Y:S01]  /*7bb0*/  S2R R20, SR_CTAID.X ;  /* 0x0000000000147919 */ /* 0x000e220000002500 */
[----:B------:R-:W1:Y:S01]  /*7bc0*/  LDC.64 R14, c[0x0][0x628] ;  /* 0x00018a00ff0e7b82 */ /* 0x000e620000000a00 */
[----:B------:R-:W-:Y:S01]  /*7bd0*/  ULDC UR6, c[0x0][0x150] ;  /* 0x0000540000067ab9 */ /* 0x000fe20000000800 */
[----:B-----5:R-:W-:Y:S01]  /*7be0*/  IMAD.MOV.U32 R12, RZ, RZ, R2 ;  /* 0x000000ffff0c7224 */ /* 0x020fe200078e0002 */
[----:B------:R-:W3:Y:S01]  /*7bf0*/  S2R R22, SR_CTAID.Y ;  /* 0x0000000000167919 */ /* 0x000ee20000002600 */
[----:B------:R-:W-:-:S04]  /*7c00*/  IMAD.MOV.U32 R13, RZ, RZ, R3 ;  /* 0x000000ffff0d7224 */ /* 0x000fc800078e0003 */
[----:B------:R-:W4:Y:S08]  /*7c10*/  LDC R23, c[0x0][0x144] ;  /* 0x00005100ff177b82 */ /* 0x000f300000000800 */
[----:B--2---:R-:W2:Y:S08]  /*7c20*/  LDC R16, c[0x0][0x630] ;  /* 0x00018c00ff107b82 */ /* 0x004eb00000000800 */
[----:B------:R-:W2:Y:S01]  /*7c30*/  LDC.64 R18, c[0x0][0x620] ;  /* 0x00018800ff127b82 */ /* 0x000ea20000000a00 */
[----:B-1----:R-:W-:-:S04]  /*7c40*/  ISETP.NE.U32.AND P1, PT, R14, RZ, PT ;  /* 0x000000ff0e00720c */ /* 0x002fc80003f25070 */
[----:B------:R-:W-:Y:S02]  /*7c50*/  ISETP.NE.AND.EX P1, PT, R15, RZ, PT, P1 ;  /* 0x000000ff0f00720c */ /* 0x000fe40003f25310 */
[----:B0-----:R-:W-:-:S05]  /*7c60*/  I2FP.F32.U32 R6, R20 ;  /* 0x0000001400067245 */ /* 0x001fca0000201000 */
[----:B------:R-:W-:-:S04]  /*7c70*/  FMUL R6, R6, UR6 ;  /* 0x0000000606067c20 */ /* 0x000fc80008400000 */
[----:B------:R0:W1:Y:S02]  /*7c80*/  F2I.U32.TRUNC.NTZ R21, R6 ;  /* 0x0000000600157305 */ /* 0x000064000020f000 */
[----:B---34-:R-:W-:Y:S05]  /*7c90*/  @!P1 BRA `(.L_x_170) ;  /* 0x0000000000289947 */ /* 0x018fea0003800000 */
[----:B------:R-:W3:Y:S02]  /*7ca0*/  LDC R7, c[0x0][0x634] ;  /* 0x00018d00ff077b82 */ /* 0x000ee40000000800 */
[----:B---3--:R-:W-:-:S05]  /*7cb0*/  IADD3 R13, P1, R2, R7, RZ ;  /* 0x00000007020d7210 */ /* 0x008fca0007f3e0ff */
[----:B------:R-:W-:-:S04]  /*7cc0*/  IMAD.X R17, RZ, RZ, R3, P1 ;  /* 0x000000ffff117224 */ /* 0x000fc800008e0603 */
[----:B0-----:R-:W-:-:S04]  /*7cd0*/  IMAD.WIDE.U32 R6, R17, R14, RZ ;  /* 0x0000000e11067225 */ /* 0x001fc800078e00ff */
[----:B------:R-:W-:-:S04]  /*7ce0*/  IMAD.WIDE.U32 R10, P1, R13, R15, R6 ;  /* 0x0000000f0d0a7225 */ /* 0x000fc80007820006 */
[----:B------:R-:W-:-:S04]  /*7cf0*/  IMAD.WIDE.U32 R6, R13, R14, RZ ;  /* 0x0000000e0d067225 */ /* 0x000fc800078e00ff */
[----:B------:R-:W-:Y:S01]  /*7d00*/  IMAD.X R13, RZ, RZ, RZ, P1 ;  /* 0x000000ffff0d7224 */ /* 0x000fe200008e06ff */
[----:B------:R-:W-:Y:S01]  /*7d10*/  IADD3 RZ, P1, R7, R10, RZ ;  /* 0x0000000a07ff7210 */ /* 0x000fe20007f3e0ff */
[----:B------:R-:W-:-:S04]  /*7d20*/  IMAD.MOV.U32 R12, RZ, RZ, R11 ;  /* 0x000000ffff0c7224 */ /* 0x000fc800078e000b */
[----:B------:R-:W-:-:S08]  /*7d30*/  IMAD.WIDE.U32.X R12, R17, R15, R12, P1 ;  /* 0x0000000f110c7225 */ /* 0x000fd000008e040c */
.L_x_170:
[----:B------:R-:W3:Y:S01]  /*7d40*/  LDC.64 R28, c[0x0][0x640] ;  /* 0x00019000ff1c7b82 */ /* 0x000ee20000000a00 */
[-C--:B--2---:R-:W-:Y:S01]  /*7d50*/  SHF.R.U64 R17, R12, R16.reuse, R13 ;  /* 0x000000100c117219 */ /* 0x084fe2000000120d */
[----:B-1----:R-:W-:Y:S01]  /*7d60*/  IMAD.MOV R21, RZ, RZ, -R21 ;  /* 0x000000ffff157224 */ /* 0x002fe200078e0a15 */
[----:B0-----:R-:W-:Y:S01]  /*7d70*/  SHF.R.U32.HI R6, RZ, R16, R13 ;  /* 0x00000010ff067219 */ /* 0x001fe2000001160d */
[----:B------:R-:W-:Y:S01]  /*7d80*/  ULDC UR6, c[0x0][0x154] ;  /* 0x0000550000067ab9 */ /* 0x000fe20000000800 */
[----:B------:R-:W-:Y:S01]  /*7d90*/  IADD3 R11, P1, RZ, -R17, RZ ;  /* 0x80000011ff0b7210 */ /* 0x000fe20007f3e0ff */
[----:B------:R-:W-:Y:S02]  /*7da0*/  IMAD R23, R23, R21, R20 ;  /* 0x0000001517177224 */ /* 0x000fe400078e0214 */
[----:B------:R-:W0:Y:S01]  /*7db0*/  LDC R12, c[0x0][0x618] ;  /* 0x00018600ff0c7b82 */ /* 0x000e220000000800 */
[----:B------:R-:W-:Y:S02]  /*7dc0*/  IMAD.MOV.U32 R13, RZ, RZ, 0x1 ;  /* 0x00000001ff0d7424 */ /* 0x000fe400078e00ff */
[----:B------:R-:W-:-:S04]  /*7dd0*/  IMAD.X R7, RZ, RZ, ~R6, P1 ;  /* 0x000000ffff077224 */ /* 0x000fc800008e0e06 */
[-C--:B------:R-:W-:Y:S01]  /*7de0*/  IMAD R10, R7, R18.reuse, RZ ;  /* 0x00000012070a7224 */ /* 0x080fe200078e02ff */
[----:B------:R-:W1:Y:S01]  /*7df0*/  LDC R24, c[0x0][0x608] ;  /* 0x00018200ff187b82 */ /* 0x000e620000000800 */
[----:B------:R-:W-:-:S04]  /*7e00*/  IMAD.WIDE.U32 R6, R11, R18, R2 ;  /* 0x000000120b067225 */ /* 0x000fc800078e0002 */
[----:B------:R-:W-:Y:S01]  /*7e10*/  IMAD R11, R11, R19, R10 ;  /* 0x000000130b0b7224 */ /* 0x000fe200078e020a */
[----:B------:R-:W-:Y:S02]  /*7e20*/  I2FP.F32.U32 R10, R22 ;  /* 0x00000016000a7245 */ /* 0x000fe40000201000 */
[----:B------:R-:W2:Y:S01]  /*7e30*/  LDC R26, c[0x0][0x658] ;  /* 0x00019600ff1a7b82 */ /* 0x000ea20000000800 */
[----:B------:R-:W-:Y:S01]  /*7e40*/  IMAD.IADD R7, R7, 0x1, R11 ;  /* 0x0000000107077824 */ /* 0x000fe200078e020b */
[----:B---3--:R-:W-:Y:S01]  /*7e50*/  ISETP.NE.U32.AND P1, PT, R28, RZ, PT ;  /* 0x000000ff1c00720c */ /* 0x008fe20003f25070 */
[----:B------:R-:W-:Y:S01]  /*7e60*/  FMUL R10, R10, UR6 ;  /* 0x000000060a0a7c20 */ /* 0x000fe20008400000 */
[----:B------:R-:W-:Y:S02]  /*7e70*/  IMAD.MOV.U32 R11, RZ, RZ, -0x1 ;  /* 0xffffffffff0b7424 */ /* 0x000fe400078e00ff */
[----:B------:R-:W-:Y:S01]  /*7e80*/  ISETP.NE.AND.EX P1, PT, R29, RZ, PT, P1 ;  /* 0x000000ff1d00720c */ /* 0x000fe20003f25310 */
[----:B------:R3:W4:Y:S01]  /*7e90*/  F2I.U32.TRUNC.NTZ R19, R10 ;  /* 0x0000000a00137305 */ /* 0x000722000020f000 */
[----:B------:R-:W3:Y:S01]  /*7ea0*/  LDC R21, c[0x0][0x148] ;  /* 0x00005200ff157b82 */ /* 0x000ee20000000800 */
[----:B0-----:R-:W-:-:S02]  /*7eb0*/  SHF.R.U64 R16, R6, R12, R7 ;  /* 0x0000000c06107219 */ /* 0x001fc40000001207 */
[----:B------:R-:W-:-:S05]  /*7ec0*/  SHF.R.U32.HI R7, RZ, R12, R7 ;  /* 0x0000000cff077219 */ /* 0x000fca0000011607 */
[----:B------:R-:W0:Y:S01]  /*7ed0*/  LDC R20, c[0x0][0x600] ;  /* 0x00018000ff147b82 */ /* 0x000e220000000800 */
[-CC-:B-1----:R-:W-:Y:S02]  /*7ee0*/  SHF.R.U64 R14, R16, R24.reuse, R7.reuse ;  /* 0x00000018100e7219 */ /* 0x182fe40000001207 */
[----:B------:R-:W-:-:S05]  /*7ef0*/  SHF.R.U32.HI R7, RZ, R24, R7 ;  /* 0x00000018ff077219 */ /* 0x000fca0000011607 */
[----:B------:R-:W1:Y:S01]  /*7f00*/  LDC R27, c[0x0][0x648] ;  /* 0x00019200ff1b7b82 */ /* 0x000e620000000800 */
[-CC-:B--2---:R-:W-:Y:S02]  /*7f10*/  SHF.R.U64 R18, R14, R26.reuse, R7.reuse ;  /* 0x0000001a0e127219 */ /* 0x184fe40000001207 */
[-C--:B------:R-:W-:Y:S02]  /*7f20*/  SHF.L.U32 R11, R11, R26.reuse, RZ ;  /* 0x0000001a0b0b7219 */ /* 0x080fe400000006ff */
[-C--:B------:R-:W-:Y:S01]  /*7f30*/  SHF.R.U32.HI R7, RZ, R26.reuse, R7 ;  /* 0x0000001aff077219 */ /* 0x080fe20000011607 */
[----:B------:R-:W-:Y:S01]  /*7f40*/  IMAD.MOV.U32 R6, RZ, RZ, R18 ;  /* 0x000000ffff067224 */ /* 0x000fe200078e0012 */
[----:B------:R-:W-:Y:S01]  /*7f50*/  SHF.L.U32 R30, R13, R26, RZ ;  /* 0x0000001a0d1e7219 */ /* 0x000fe200000006ff */
[----:B------:R-:W2:Y:S01]  /*7f60*/  LDC R31, c[0x0][0x638] ;  /* 0x00018e00ff1f7b82 */ /* 0x000ea20000000800 */
[----:B------:R-:W-:-:S07]  /*7f70*/  LOP3.LUT R25, RZ, R11, RZ, 0x33, !PT ;  /* 0x0000000bff197212 */ /* 0x000fce00078e33ff */
[----:B------:R-:W0:Y:S01]  /*7f80*/  LDC R32, c[0x0][0x610] ;  /* 0x00018400ff207b82 */ /* 0x000e220000000800 */
[----:B----4-:R-:W-:Y:S05]  /*7f90*/  @!P1 BRA `(.L_x_171) ;  /* 0x0000000000289947 */ /* 0x010fea0003800000 */
[----:B------:R-:W4:Y:S02]  /*7fa0*/  LDC R13, c[0x0][0x64c] ;  /* 0x00019300ff0d7b82 */ /* 0x000f240000000800 */
[----:B----4-:R-:W-:-:S05]  /*7fb0*/  IADD3 R13, P1, R18, R13, RZ ;  /* 0x0000000d120d7210 */ /* 0x010fca0007f3e0ff */
[----:B------:R-:W-:-:S04]  /*7fc0*/  IMAD.X R15, RZ, RZ, R7, P1 ;  /* 0x000000ffff0f7224 */ /* 0x000fc800008e0607 */
[----:B------:R-:W-:-:S04]  /*7fd0*/  IMAD.WIDE.U32 R6, R15, R28, RZ ;  /* 0x0000001c0f067225 */ /* 0x000fc800078e00ff */
[----:B---3--:R-:W-:-:S04]  /*7fe0*/  IMAD.WIDE.U32 R10, P1, R13, R29, R6 ;  /* 0x0000001d0d0a7225 */ /* 0x008fc80007820006 */
[----:B------:R-:W-:-:S04]  /*7ff0*/  IMAD.WIDE.U32 R6, R13, R28, RZ ;  /* 0x0000001c0d067225 */ /* 0x000fc800078e00ff */
[----:B------:R-:W-:Y:S01]  /*8000*/  IMAD.X R13, RZ, RZ, RZ, P1 ;  /* 0x000000ffff0d7224 */ /* 0x000fe200008e06ff */
[----:B------:R-:W-:Y:S01]  /*8010*/  IADD3 RZ, P1, R7, R10, RZ ;  /* 0x0000000a07ff7210 */ /* 0x000fe20007f3e0ff */
[----:B------:R-:W-:-:S04]  /*8020*/  IMAD.MOV.U32 R12, RZ, RZ, R11 ;  /* 0x000000ffff0c7224 */ /* 0x000fc800078e000b */
[----:B------:R-:W-:-:S08]  /*8030*/  IMAD.WIDE.U32.X R6, R15, R29, R12, P1 ;  /* 0x0000001d0f067225 */ /* 0x000fd000008e040c */
.L_x_171:
[----:B-1----:R-:W-:Y:S01]  /*8040*/  SHF.R.U64 R6, R6, R27, R7 ;  /* 0x0000001b06067219 */ /* 0x002fe20000001207 */
[----:B0-----:R-:W-:Y:S01]  /*8050*/  VIADD R13, R20, 0xffffffff ;  /* 0xffffffff140d7836 */ /* 0x001fe20000000000 */
[----:B------:R-:W-:Y:S01]  /*8060*/  LOP3.LUT R11, R14, R25, RZ, 0xc0, !PT ;  /* 0x000000190e0b7212 */ /* 0x000fe200078ec0ff */
[----:B------:R-:W-:Y:S02]  /*8070*/  IMAD.MOV R19, RZ, RZ, -R19 ;  /* 0x000000ffff137224 */ /* 0x000fe400078e0a13 */
[----:B------:R-:W-:Y:S02]  /*8080*/  IMAD.MOV R7, RZ, RZ, -R6 ;  /* 0x000000ffff077224 */ /* 0x000fe400078e0a06 */
[----:B------:R-:W-:Y:S01]  /*8090*/  IMAD R30, R30, R6, R11 ;  /* 0x000000061e1e7224 */ /* 0x000fe200078e020b */
[----:B------:R-:W-:Y:S01]  /*80a0*/  LOP3.LUT R11, R16, R13, RZ, 0xc0, !PT ;  /* 0x0000000d100b7212 */ /* 0x000fe200078ec0ff */
[----:B---3--:R-:W-:Y:S02]  /*80b0*/  @P4 IMAD R23, R21, R19, R22 ;  /* 0x0000001315174224 */ /* 0x008fe400078e0216 */
[----:B--2---:R-:W-:-:S02]  /*80c0*/  IMAD R6, R7, R31, R18 ;  /* 0x0000001f07067224 */ /* 0x004fc400078e0212 */
[----:B------:R-:W-:Y:S02]  /*80d0*/  IMAD R30, R30, R32, R23 ;  /* 0x000000201e1e7224 */ /* 0x000fe400078e0217 */
[----:B------:R-:W-:Y:S02]  /*80e0*/  IMAD R11, R6, R20, R11 ;  /* 0x00000014060b7224 */ /* 0x000fe400078e020b */
[----:B------:R-:W-:Y:S02]  /*80f0*/  IMAD.MOV.U32 R7, RZ, RZ, 0x1 ;  /* 0x00000001ff077424 */ /* 0x000fe400078e00ff */
[----:B------:R-:W-:Y:S01]  /*8100*/  IMAD.MOV.U32 R6, RZ, RZ, R17 ;  /* 0x000000ffff067224 */ /* 0x000fe200078e0011 */
[----:B------:R-:W-:Y:S02]  /*8110*/  SEL R10, R11, R30, !P4 ;  /* 0x0000001e0b0a7207 */ /* 0x000fe40006000000 */
[----:B------:R-:W-:-:S07]  /*8120*/  SEL R30, R30, R11, !P4 ;  /* 0x0000000b1e1e7207 */ /* 0x000fce0006000000 */
.L_x_169:
[----:B------:R-:W-:Y:S01]  /*8130*/  LOP3.LUT P1, RZ, R7, 0xff, RZ, 0xc0, !PT ;  /* 0x000000ff07ff7812 */ /* 0x000fe2000782c0ff */
[----:B------:R-:W-:-:S12]  /*8140*/  IMAD.MOV.U32 R7, RZ, RZ, R30 ;  /* 0x000000ffff077224 */ /* 0x000fd800078e001e */
[----:B------:R-:W-:Y:S05]  /*8150*/  @P1 BRA `(.L_x_172) ;  /* 0xffffff9000981947 */ /* 0x000fea000383ffff */
[----:B------:R-:W-:Y:S05]  /*8160*/  EXIT ;  /* 0x000000000000794d */ /* 0x000fea0003800000 */
.L_x_8:
[----:B0-----:R-:W-:Y:S01]  /*8170*/  ULDC.64 UR4, c[0x0][0x650] ;  /* 0x0001940000047ab9 */ /* 0x001fe20000000a00 */
        /* <DEDUP_REMOVED lines=25> */
.L_x_174:
[----:B------:R-:W0:Y:S01]  /*8310*/  LDC.64 R28, c[0x0][0x640] ;  /* 0x00019000ff1c7b82 */ /* 0x000e220000000a00 */
[-CC-:B------:R-:W-:Y:S01]  /*8320*/  SHF.R.U64 R21, R16, R10.reuse, R17.reuse ;  /* 0x0000000a10157219 */ /* 0x180fe20000001211 */
[----:B------:R-:W-:Y:S01]  /*8330*/  IMAD.MOV.U32 R27, RZ, RZ, 0x1 ;  /* 0x00000001ff1b7424 */ /* 0x000fe200078e00ff */
[----:B------:R-:W-:Y:S02]  /*8340*/  SHF.R.U32.HI R5, RZ, R10, R17 ;  /* 0x0000000aff057219 */ /* 0x000fe40000011611 */
[----:B------:R-:W-:-:S03]  /*8350*/  IADD3 R7, P0, RZ, -R21, RZ ;  /* 0x80000015ff077210 */ /* 0x000fc60007f1e0ff */
[----:B------:R-:W1:Y:S02]  /*8360*/  LDC R14, c[0x0][0x618] ;  /* 0x00018600ff0e7b82 */ /* 0x000e640000000800 */
[----:B------:R-:W-:Y:S02]  /*8370*/  IMAD.X R5, RZ, RZ, ~R5, P0 ;  /* 0x000000ffff057224 */ /* 0x000fe400000e0e05 */
[----:B------:R-:W-:-:S04]  /*8380*/  IMAD.WIDE.U32 R12, R7, R24, R2 ;  /* 0x00000018070c7225 */ /* 0x000fc800078e0002 */
[----:B------:R-:W2:Y:S01]  /*8390*/  LDC R16, c[0x0][0x608] ;  /* 0x00018200ff107b82 */ /* 0x000ea20000000800 */
[----:B------:R-:W-:-:S04]  /*83a0*/  IMAD R10, R5, R24, RZ ;  /* 0x00000018050a7224 */ /* 0x000fc800078e02ff */
[----:B------:R-:W-:Y:S02]  /*83b0*/  IMAD R5, R7, R25, R10 ;  /* 0x0000001907057224 */ /* 0x000fe400078e020a */
[----:B------:R-:W-:Y:S01]  /*83c0*/  IMAD.MOV.U32 R7, RZ, RZ, -0x1 ;  /* 0xffffffffff077424 */ /* 0x000fe200078e00ff */
[----:B------:R-:W3:Y:S01]  /*83d0*/  LDC R26, c[0x0][0x658] ;  /* 0x00019600ff1a7b82 */ /* 0x000ee20000000800 */
[----:B------:R-:W-:Y:S01]  /*83e0*/  IMAD.IADD R5, R13, 0x1, R5 ;  /* 0x000000010d057824 */ /* 0x000fe200078e0205 */
[----:B0-----:R-:W-:-:S04]  /*83f0*/  ISETP.NE.U32.AND P0, PT, R28, RZ, PT ;  /* 0x000000ff1c00720c */ /* 0x001fc80003f05070 */
        /* <DEDUP_REMOVED lines=8> */
[-CC-:B---3--:R-:W-:Y:S02]  /*8480*/  SHF.R.U64 R24, R22, R26.reuse, R5.reuse ;  /* 0x0000001a16187219 */ /* 0x188fe40000001205 */
[-C--:B------:R-:W-:Y:S02]  /*8490*/  SHF.L.U32 R7, R7, R26.reuse, RZ ;  /* 0x0000001a07077219 */ /* 0x080fe400000006ff */
[----:B------:R-:W-:Y:S01]  /*84a0*/  SHF.R.U32.HI R13, RZ, R26, R5 ;  /* 0x0000001aff0d7219 */ /* 0x000fe20000011605 */
[----:B------:R-:W-:Y:S01]  /*84b0*/  IMAD.MOV.U32 R12, RZ, RZ, R24 ;  /* 0x000000ffff0c7224 */ /* 0x000fe200078e0018 */
[----:B------:R-:W-:Y:S01]  /*84c0*/  LOP3.LUT R31, RZ, R7, RZ, 0x33, !PT ;  /* 0x00000007ff1f7212 */ /* 0x000fe200078e33ff */
[----:B------:R-:W3:Y:S01]  /*84d0*/  LDC R30, c[0x0][0x610] ;  /* 0x00018400ff1e7b82 */ /* 0x000ee20000000800 */
[----:B------:R-:W-:Y:S05]  /*84e0*/  @!P0 BRA `(.L_x_175) ;  /* 0x0000000000288947 */ /* 0x000fea0003800000 */
        /* <DEDUP_REMOVED lines=10> */
.L_x_175:
[----:B-1----:R-:W-:Y:S01]  /*8590*/  SHF.R.U64 R10, R12, R10, R13 ;  /* 0x0000000a0c0a7219 */ /* 0x002fe2000000120d */
[----:B0-----:R-:W-:Y:S01]  /*85a0*/  VIADD R9, R23, 0xffffffff ;  /* 0xffffffff17097836 */ /* 0x001fe20000000000 */
[----:B------:R-:W-:Y:S01]  /*85b0*/  SHF.L.U32 R27, R27, R26, RZ ;  /* 0x0000001a1b1b7219 */ /* 0x000fe200000006ff */
[----:B------:R-:W-:Y:S01]  /*85c0*/  @P4 IMAD R11, R19, R20, R8 ;  /* 0x00000014130b4224 */ /* 0x000fe200078e0208 */
[----:B------:R-:W-:Y:S01]  /*85d0*/  LOP3.LUT R5, R22, R31, RZ, 0xc0, !PT ;  /* 0x0000001f16057212 */ /* 0x000fe200078ec0ff */
[----:B------:R-:W-:Y:S01]  /*85e0*/  IMAD.MOV R7, RZ, RZ, -R10 ;  /* 0x000000ffff077224 */ /* 0x000fe200078e0a0a */
[----:B------:R-:W-:Y:S01]  /*85f0*/  LOP3.LUT R14, R18, R9, RZ, 0xc0, !PT ;  /* 0x00000009120e7212 */ /* 0x000fe200078ec0ff */
[----:B------:R-:W-:Y:S02]  /*8600*/  IMAD.MOV.U32 R17, RZ, RZ, R21 ;  /* 0x000000ffff117224 */ /* 0x000fe400078e0015 */
[----:B------:R-:W-:Y:S02]  /*8610*/  IMAD R10, R27, R10, R5 ;  /* 0x0000000a1b0a7224 */ /* 0x000fe400078e0205 */
[----:B--2---:R-:W-:-:S02]  /*8620*/  IMAD R5, R7, R25, R24 ;  /* 0x0000001907057224 */ /* 0x004fc400078e0218 */
[----:B------:R-:W-:Y:S02]  /*8630*/  IMAD.MOV.U32 R7, RZ, RZ, 0x1 ;  /* 0x00000001ff077424 */ /* 0x000fe400078e00ff */
[----:B---3--:R-:W-:Y:S02]  /*8640*/  IMAD R11, R10, R30, R11 ;  /* 0x0000001e0a0b7224 */ /* 0x008fe400078e020b */
[----:B------:R-:W-:Y:S01]  /*8650*/  IMAD R14, R5, R23, R14 ;  /* 0x00000017050e7224 */ /* 0x000fe200078e020e */
[----:B------:R-:W-:-:S04]  /*8660*/  PRMT R5, R7, 0x7610, R5 ;  /* 0x0000761007057816 */ /* 0x000fc80000000005 */
[----:B------:R-:W-:Y:S02]  /*8670*/  SEL R7, R14, R11, !P4 ;  /* 0x0000000b0e077207 */ /* 0x000fe40006000000 */
[----:B------:R-:W-:-:S07]  /*8680*/  SEL R14, R11, R14, !P4 ;  /* 0x0000000e0b0e7207 */ /* 0x000fce0006000000 */
.L_x_173:
[----:B------:R-:W-:-:S08]  /*8690*/  NOP ;  /* 0x0000000000007918 */ /* 0x000fd00000000000 */
[----:B------:R-:W0:-:S00]  /*86a0*/  USETMAXREG.DEALLOC.CTAPOOL 0x28 ;  /* 0x00000028000079c8 */ /* 0x000e0000080e0500 */
[----:B0-----:R-:W-:-:S13]  /*86b0*/  ISETP.NE.AND P0, PT, R6, RZ, PT ;  /* 0x000000ff0600720c */ /* 0x001fda0003f05270 */
[----:B------:R-:W-:Y:S05]  /*86c0*/  @P0 EXIT ;  /* 0x000000000000094d */ /* 0x000fea0003800000 */
[----:B------:R-:W-:Y:S01]  /*86d0*/  LOP3.LUT P0, RZ, R5, 0xff, RZ, 0xc0, !PT ;  /* 0x000000ff05ff7812 */ /* 0x000fe2000780c0ff */
[----:B------:R-:W-:Y:S02]  /*86e0*/  IMAD.MOV.U32 R5, RZ, RZ, 0x1 ;  /* 0x00000001ff057424 */ /* 0x000fe400078e00ff */
[----:B------:R-:W-:-:S10]  /*86f0*/  IMAD.MOV.U32 R13, RZ, RZ, RZ ;  /* 0x000000ffff0d7224 */ /* 0x000fd400078e00ff */
[----:B------:R-:W-:Y:S05]  /*8700*/  @!P0 BRA `(.L_x_176) ;  /* 0x0000000c00348947 */ /* 0x000fea0003800000 */
[----:B------:R-:W0:Y:S01]  /*8710*/  LDC R5, c[0x0][0x28c] ;  /* 0x0000a300ff057b82 */ /* 0x000e220000000800 */
[----:B------:R-:W-:Y:S01]  /*8720*/  ULDC UR5, c[0x0][0x658] ;  /* 0x0001960000057ab9 */ /* 0x000fe20000000800 */
[----:B------:R-:W-:Y:S01]  /*8730*/  UMOV UR7, 0xffffffff ;  /* 0xffffffff00077882 */ /* 0x000fe20000000000 */
[----:B------:R-:W-:Y:S01]  /*8740*/  ULDC UR6, c[0x0][0xc] ;  /* 0x0000030000067ab9 */ /* 0x000fe20000000800 */
[----:B------:R-:W-:Y:S01]  /*8750*/  USHF.L.U32 UR8, UR7, UR5, URZ ;  /* 0x0000000507087299 */ /* 0x000fe2000800063f */
[----:B------:R-:W-:Y:S01]  /*8760*/  BSSY B0, `(.L_x_176) ;  /* 0x00000c7000007945 */ /* 0x000fe20003800000 */
[----:B------:R-:W-:Y:S01]  /*8770*/  UMOV UR9, 0x1 ;  /* 0x0000000100097882 */ /* 0x000fe20000000000 */
[----:B------:R-:W-:Y:S01]  /*8780*/  ULDC UR7, c[0x0][0x10] ;  /* 0x0000040000077ab9 */ /* 0x000fe20000000800 */
[----:B------:R-:W1:Y:S01]  /*8790*/  S2UR UR10, SR_CgaCtaId ;  /* 0x00000000000a79c3 */ /* 0x000e620000008800 */
[----:B------:R-:W-:Y:S01]  /*87a0*/  UIMAD.WIDE.U32 UR6, UR6, UR7, URZ ;  /* 0x00000007060672a5 */ /* 0x000fe2000f8e003f */
[----:B------:R-:W-:Y:S01]  /*87b0*/  IMAD.MOV.U32 R16, RZ, RZ, 0x1 ;  /* 0x00000001ff107424 */ /* 0x000fe200078e00ff */
[----:B------:R-:W-:Y:S01]  /*87c0*/  USHF.L.U32 UR18, UR9, UR5, URZ ;  /* 0x0000000509127299 */ /* 0x000fe2000800063f */
[----:B------:R-:W-:Y:S01]  /*87d0*/  LOP3.LUT R15, R4, 0x2, RZ, 0xfc, !PT ;  /* 0x00000002040f7812 */ /* 0x000fe200078efcff */
[----:B------:R-:W-:Y:S01]  /*87e0*/  IMAD.MOV.U32 R13, RZ, RZ, RZ ;  /* 0x000000ffff0d7224 */ /* 0x000fe200078e00ff */
[----:B------:R-:W-:Y:S01]  /*87f0*/  ULDC UR5, c[0x0][0x14] ;  /* 0x0000050000057ab9 */ /* 0x000fe20000000800 */
[----:B------:R-:W-:Y:S01]  /*8800*/  ULDC UR4, c[0x0][0x600] ;  /* 0x0001800000047ab9 */ /* 0x000fe20000000800 */
[----:B------:R-:W-:-:S02]  /*8810*/  UIMAD.WIDE.U32 UR22, UR6, UR5, URZ ;  /* 0x00000005061672a5 */ /* 0x000fc4000f8e003f */
[----:B------:R-:W-:Y:S02]  /*8820*/  UIMAD UR13, UR7, UR5, URZ ;  /* 0x00000005070d72a4 */ /* 0x000fe4000f8e023f */
[----:B------:R-:W-:Y:S02]  /*8830*/  UIADD3 UR4, UR4, -0x1, URZ ;  /* 0xffffffff04047890 */ /* 0x000fe4000fffe03f */
[----:B------:R-:W-:Y:S01]  /*8840*/  ULOP3.LUT UR17, URZ, UR8, URZ, 0x33, !UPT ;  /* 0x000000083f117292 */ /* 0x000fe2000f8e333f */
[----:B0-----:R-:W-:Y:S01]  /*8850*/  VIADD R5, R5, 0x1f ;  /* 0x0000001f05057836 */ /* 0x001fe20000000000 */
[----:B------:R-:W-:Y:S01]  /*8860*/  UIADD3 UR13, UR23, UR13, URZ ;  /* 0x0000000d170d7290 */ /* 0x000fe2000fffe03f */
[----:B------:R-:W-:-:S03]  /*8870*/  ULDC.64 UR24, c[0x0][0x198] ;  /* 0x0000660000187ab9 */ /* 0x000fc60000000a00 */
[----:B------:R-:W-:Y:S01]  /*8880*/  SHF.R.S32.HI R6, RZ, 0x1f, R5 ;  /* 0x0000001fff067819 */ /* 0x000fe20000011405 */
[----:B-1----:R-:W-:-:S03]  /*8890*/  IMAD.U32 R11, RZ, RZ, UR10 ;  /* 0x0000000aff0b7e24 */ /* 0x002fc6000f8e00ff */
[----:B------:R-:W-:Y:S01]  /*88a0*/  LEA.HI R6, R6, R5, RZ, 0x5 ;  /* 0x0000000506067211 */ /* 0x000fe200078f28ff */
[----:B------:R-:W-:-:S03]  /*88b0*/  IMAD.MOV.U32 R5, RZ, RZ, 0x1 ;  /* 0x00000001ff057424 */ /* 0x000fc600078e00ff */
[----:B------:R-:W-:-:S05]  /*88c0*/  SHF.R.S32.HI R10, RZ, 0x5, R6 ;  /* 0x00000005ff0a7819 */ /* 0x000fca0000011406 */
[----:B------:R-:W-:-:S07]  /*88d0*/  VIADD R12, R10, 0x1 ;  /* 0x000000010a0c7836 */ /* 0x000fce0000000000 */
.L_x_187:
[----:B------:R-:W-:-:S03]  /*88e0*/  UMOV UR5, 0xffffffff ;  /* 0xffffffff00057882 */ /* 0x000fc60000000000 */
[----:B------:R-:W-:Y:S05]  /*88f0*/  BRA.DIV UR5, `(.L_x_177) ;  /* 0x0000001a05307947 */ /* 0x000fea000b800000 */
[----:B------:R-:W-:-:S13]  /*8900*/  ELECT P0, URZ, PT ;  /* 0x00000000003f782f */ /* 0x000fda0003800000 */
.L_x_216:
[----:B------:R-:W0:Y:S01]  /*8910*/  LDC R6, c[0x0][0x28c] ;  /* 0x0000a300ff067b82 */ /* 0x000e220000000800 */
[----:B------:R-:W-:Y:S01]  /*8920*/  BSSY B1, `(.L_x_178) ;  /* 0x000003a000017945 */ /* 0x000fe20003800000 */
[----:B0-----:R-:W-:-:S13]  /*8930*/  ISETP.LT.OR P0, PT, R6, 0x1, !P0 ;  /* 0x000000010600780c */ /* 0x001fda0004701670 */
[----:B------:R-:W-:Y:S05]  /*8940*/  @P0 BRA `(.L_x_179) ;  /* 0x0000000000dc0947 */ /* 0x000fea0003800000 */
[----:B------:R-:W-:Y:S02]  /*8950*/  IMAD R14, R14, 0x8, R11 ;  /* 0x000000080e0e7824 */ /* 0x000fe400078e020b */
[----:B------:R-:W-:Y:S02]  /*8960*/  IMAD.SHL.U32 R18, R7, 0x40, RZ ;  /* 0x0000004007127824 */ /* 0x000fe400078e00ff */
[----:B------:R-:W-:Y:S02]  /*8970*/  IMAD.MOV.U32 R22, RZ, RZ, RZ ;  /* 0x000000ffff167224 */ /* 0x000fe400078e00ff */
[----:B------:R-:W-:Y:S02]  /*8980*/  IMAD.MOV.U32 R6, RZ, RZ, R12 ;  /* 0x000000ffff067224 */ /* 0x000fe400078e000c */
[----:B------:R-:W-:Y:S02]  /*8990*/  IMAD.MOV.U32 R7, RZ, RZ, R5 ;  /* 0x000000ffff077224 */ /* 0x000fe400078e0005 */
[----:B------:R-:W-:-:S02]  /*89a0*/  IMAD.MOV.U32 R8, RZ, RZ, R13 ;  /* 0x000000ffff087224 */ /* 0x000fc400078e000d */
[----:B------:R-:W-:-:S07]  /*89b0*/  IMAD.SHL.U32 R19, R14, 0x20, RZ ;  /* 0x000000200e137824 */ /* 0x000fce00078e00ff */
.L_x_182:
[----:B------:R-:W0:Y:S01]  /*89c0*/  S2UR UR5, SR_CgaCtaId ;  /* 0x00000000000579c3 */ /* 0x000e220000008800 */
[----:B------:R-:W-:Y:S02]  /*89d0*/  MOV R14, 0x400 ;  /* 0x00000400000e7802 */ /* 0x000fe40000000f00 */
[----:B------:R-:W-:Y:S02]  /*89e0*/  SHF.L.U32 R9, R7, 0x1f, RZ ;  /* 0x0000001f07097819 */ /* 0x000fe400000006ff */
[----:B------:R-:W-:Y:S01]  /*89f0*/  LOP3.LUT P1, RZ, R0, 0x7f, RZ, 0xc0, !PT ;  /* 0x0000007f00ff7812 */ /* 0x000fe2000782c0ff */
[----:B0-----:R-:W-:-:S05]  /*8a00*/  IMAD.U32 R11, RZ, RZ, UR5 ;  /* 0x00000005ff0b7e24 */ /* 0x001fca000f8e00ff */
[----:B------:R-:W-:-:S07]  /*8a10*/  LEA R21, R11, R14, 0x18 ;  /* 0x0000000e0b157211 */ /* 0x000fce00078ec0ff */
[----:B------:R-:W0:Y:S01]  /*8a20*/  @!P1 LDC R14, c[0x0][0x500] ;  /* 0x00014000ff0e9b82 */ /* 0x000e220000000800 */
[----:B------:R-:W-:-:S04]  /*8a30*/  IMAD R20, R8, 0x8, R21 ;  /* 0x0000000808147824 */ /* 0x000fc800078e0215 */
[----:B------:R-:W1:Y:S02]  /*8a40*/  SYNCS.PHASECHK.TRANS64.TRYWAIT P0, [R20+URZ+0xb0], R9 ;  /* 0x0000b009140075a7 */ /* 0x000e64000800017f */
[----:B-1----:R-:W-:Y:S05]  /*8a50*/  @!P0 BRA `(.L_x_180) ;  /* 0x0000001400f88947 */ /* 0x002fea0003800000 */
.L_x_217:
[----:B-1----:R-:W-:Y:S01]  /*8a60*/  PRMT R9, R15, 0x9910, RZ ;  /* 0x000099100f097816 */ /* 0x002fe200000000ff */
[----:B0-----:R0:W-:Y:S03]  /*8a70*/  @!P1 SYNCS.ARRIVE.TRANS64 RZ, [R20+URZ], R14 ;  /* 0x0000000e14ff99a7 */ /* 0x0011e6000800003f */
[----:B------:R-:W-:-:S13]  /*8a80*/  ISETP.NE.AND P0, PT, R9, 0x2, PT ;  /* 0x000000020900780c */ /* 0x000fda0003f05270 */
[----:B0-----:R-:W-:Y:S05]  /*8a90*/  @P0 BRA `(.L_x_181) ;  /* 0x0000000000040947 */ /* 0x001fea0003800000 */
[----:B------:R-:W-:Y:S01]  /*8aa0*/  BPT.TRAP 0x1 ;  /* 0x000000040000795c */ /* 0x000fe20000300000 */
.L_x_181:
[----:B------:R-:W-:Y:S01]  /*8ab0*/  IMAD R9, R8, 0x8, R11 ;  /* 0x0000000808097824 */ /* 0x000fe200078e020b */
[----:B------:R-:W-:Y:S01]  /*8ac0*/  R2UR UR9, R20 ;  /* 0x00000000140972ca */ /* 0x000fe200000e0000 */
[----:B------:R-:W-:Y:S01]  /*8ad0*/  VIADD R6, R6, 0xffffffff ;  /* 0xffffffff06067836 */ /* 0x000fe20000000000 */
[----:B------:R-:W-:Y:S01]  /*8ae0*/  UIADD3 UR6, UP0, UR24, 0xf0, URZ ;  /* 0x000000f018067890 */ /* 0x000fe2000ff1e03f */
[--C-:B------:R-:W-:Y:S01]  /*8af0*/  IMAD.U32 R9, R9, 0x400, R21.reuse ;  /* 0x0000040009097824 */ /* 0x100fe200078e0015 */
[----:B------:R-:W-:Y:S01]  /*8b00*/  R2UR UR11, R19 ;  /* 0x00000000130b72ca */ /* 0x000fe200000e0000 */
[----:B------:R-:W-:Y:S01]  /*8b10*/  IMAD R21, R8, 0x800, R21 ;  /* 0x0000080008157824 */ /* 0x000fe200078e0215 */
[----:B------:R-:W-:Y:S01]  /*8b20*/  R2UR UR10, R22 ;  /* 0x00000000160a72ca */ /* 0x000fe200000e0000 */
[----:B------:R-:W-:Y:S01]  /*8b30*/  UIADD3 UR26, UP1, UR24, 0x1f0, URZ ;  /* 0x000001f0181a7890 */ /* 0x000fe2000ff3e03f */
[----:B------:R-:W-:Y:S01]  /*8b40*/  R2UR UR5, R9 ;  /* 0x00000000090572ca */ /* 0x000fe200000e0000 */
[----:B------:R-:W-:Y:S01]  /*8b50*/  UIADD3.X UR7, URZ, UR25, URZ, UP0, !UPT ;  /* 0x000000193f077290 */ /* 0x000fe200087fe43f */
[----:B------:R-:W-:Y:S01]  /*8b60*/  R2UR UR8, R21 ;  /* 0x00000000150872ca */ /* 0x000fe200000e0000 */
[----:B------:R-:W-:Y:S01]  /*8b70*/  VIADD R8, R8, 0x1 ;  /* 0x0000000108087836 */ /* 0x000fe20000000000 */
[----:B------:R-:W-:Y:S01]  /*8b80*/  R2UR UR12, R17 ;  /* 0x00000000110c72ca */ /* 0x000fe200000e0000 */
[----:B------:R-:W-:Y:S01]  /*8b90*/  UIADD3.X UR27, URZ, UR25, URZ, UP1, !UPT ;  /* 0x000000193f1b7290 */ /* 0x000fe20008ffe43f */
[----:B------:R-:W-:Y:S01]  /*8ba0*/  R2UR UR19, R18 ;  /* 0x00000000121372ca */ /* 0x000fe200000e0000 */
[----:B------:R-:W-:Y:S01]  /*8bb0*/  UMOV UR20, 0xff0000 ;  /* 0x00ff000000147882 */ /* 0x000fe20000000000 */
[----:B------:R-:W-:Y:S01]  /*8bc0*/  ISETP.GT.AND P1, PT, R6, 0x1, PT ;  /* 0x000000010600780c */ /* 0x000fe20003f24270 */
[----:B------:R-:W-:Y:S01]  /*8bd0*/  UMOV UR14, 0x0 ;  /* 0x00000000000e7882 */ /* 0x000fe20000000000 */
[----:B------:R-:W-:Y:S01]  /*8be0*/  UMOV UR15, 0x10000000 ;  /* 0x10000000000f7882 */ /* 0x000fe20000000000 */
[----:B------:R-:W-:Y:S01]  /*8bf0*/  ISETP.NE.AND P0, PT, R8, 0x16, PT ;  /* 0x000000160800780c */ /* 0x000fe20003f05270 */
[----:B------:R-:W-:Y:S01]  /*8c00*/  VIADD R22, R22, 0x20 ;  /* 0x0000002016167836 */ /* 0x000fe20000000000 */
[----:B------:R-:W-:-:S02]  /*8c10*/  UIADD3 UR5, UR5, 0x280, URZ ;  /* 0x0000028005057890 */ /* 0x000fc4000fffe03f */
[----:B------:R-:W-:Y:S01]  /*8c20*/  UIADD3 UR16, UR8, 0x2c280, URZ ;  /* 0x0002c28008107890 */ /* 0x000fe2000fffe03f */
[----:B------:R-:W-:Y:S02]  /*8c30*/  SEL R14, RZ, 0x1, P0 ;  /* 0x00000001ff0e7807 */ /* 0x000fe40000000000 */
[----:B------:R-:W-:Y:S02]  /*8c40*/  SEL R8, R8, RZ, P0 ;  /* 0x000000ff08087207 */ /* 0x000fe40000000000 */
[----:B------:R-:W-:Y:S01]  /*8c50*/  UMOV UR8, UR5 ;  /* 0x0000000500087c82 */ /* 0x000fe20008000000 */
[----:B------:R-:W-:Y:S01]  /*8c60*/  LOP3.LUT R7, R7, R14, RZ, 0x3c, !PT ;  /* 0x0000000e07077212 */ /* 0x000fe200078e3cff */
[----:B------:R0:W-:Y:S02]  /*8c70*/  UTMALDG.3D.MULTICAST [UR8], [UR6], UR20, desc[UR14] ;  /* 0x00000e08060073b4 */ /* 0x0001e40008011814 */
[----:B0-----:R-:W-:Y:S01]  /*8c80*/  UMOV UR8, UR16 ;  /* 0x0000001000087c82 */ /* 0x001fe20008000000 */
[----:B------:R-:W-:-:S02]  /*8c90*/  UMOV UR11, UR19 ;  /* 0x00000013000b7c82 */ /* 0x000fc40008000000 */
[----:B------:R0:W-:Y:S02]  /*8ca0*/  UTMALDG.3D [UR8], [UR26], desc[UR14] ;  /* 0x00000e081a0075b4 */ /* 0x0001e40008011000 */
[----:B0-----:R-:W-:Y:S05]  /*8cb0*/  @P1 BRA `(.L_x_182) ;  /* 0xfffffffc00401947 */ /* 0x001fea000383ffff */
.L_x_179:
[----:B------:R-:W-:Y:S05]  /*8cc0*/  BSYNC B1 ;  /* 0x0000000000017941 */ /* 0x000fea0003800000 */
.L_x_178:
[----:B------:R-:W-:Y:S01]  /*8cd0*/  LOP3.LUT P1, RZ, R16, 0xff, RZ, 0xc0, !PT ;  /* 0x000000ff10ff7812 */ /* 0x000fe2000782c0ff */
[C---:B------:R-:W-:Y:S01]  /*8ce0*/  IMAD.IADD R13, R10.reuse, 0x1, R13 ;  /* 0x000000010a0d7824 */ /* 0x040fe200078e020d */
[----:B------:R-:W-:Y:S01]  /*8cf0*/  ULDC.64 UR6, c[0x0][0x650] ;  /* 0x0001940000067ab9 */ /* 0x000fe20000000a00 */
[C---:B------:R-:W-:Y:S01]  /*8d00*/  ISETP.GE.U32.AND P2, PT, R10.reuse, 0x16, PT ;  /* 0x000000160a00780c */ /* 0x040fe20003f46070 */
[----:B------:R-:W-:Y:S01]  /*8d10*/  BSSY B1, `(.L_x_183) ;  /* 0x0000069000017945 */ /* 0x000fe20003800000 */
[----:B------:R-:W-:Y:S01]  /*8d20*/  IMAD.MOV.U32 R14, RZ, RZ, -0x1 ;  /* 0xffffffffff0e7424 */ /* 0x000fe200078e00ff */
[----:B------:R-:W-:Y:S01]  /*8d30*/  ISETP.GT.U32.AND P0, PT, R13, 0x15, PT ;  /* 0x000000150d00780c */ /* 0x000fe20003f04070 */
[----:B------:R-:W-:Y:S01]  /*8d40*/  IMAD.MOV.U32 R17, RZ, RZ, -0x1 ;  /* 0xffffffffff117424 */ /* 0x000fe200078e00ff */
[----:B------:R-:W-:Y:S02]  /*8d50*/  PRMT R16, RZ, 0x7610, R16 ;  /* 0x00007610ff107816 */ /* 0x000fe40000000010 */
[----:B------:R-:W-:-:S03]  /*8d60*/  ISETP.LT.U32.AND P0, PT, R10, 0x16, P0 ;  /* 0x000000160a00780c */ /* 0x000fc60000701070 */
[----:B------:R-:W0:Y:S01]  /*8d70*/  @P1 S2R R11, SR_CgaCtaId ;  /* 0x00000000000b1919 */ /* 0x000e220000008800 */
[----:B------:R-:W-:-:S04]  /*8d80*/  @P1 MOV R6, 0x400 ;  /* 0x0000040000061802 */ /* 0x000fc80000000f00 */
[----:B0-----:R-:W-:Y:S01]  /*8d90*/  @P1 LEA R8, R11, R6, 0x18 ;  /* 0x000000060b081211 */ /* 0x001fe200078ec0ff */
[----:B------:R-:W-:Y:S01]  /*8da0*/  IMAD.WIDE.U32 R6, R13, -0x45d1745d, RZ ;  /* 0xba2e8ba30d067825 */ /* 0x000fe200078e00ff */
[----:B------:R-:W-:Y:S02]  /*8db0*/  SEL R6, RZ, 0x1, !P0 ;  /* 0x00000001ff067807 */ /* 0x000fe40004000000 */
[----:B------:R0:W-:Y:S01]  /*8dc0*/  @P1 SYNCS.ARRIVE.TRANS64.A1T0 RZ, [R8+URZ+0x178], RZ ;  /* 0x000178ff08ff19a7 */ /* 0x0001e2000810003f */
[----:B------:R-:W-:Y:S02]  /*8dd0*/  IADD3 R2, P1, R2, UR22, RZ ;  /* 0x0000001602027c10 */ /* 0x000fe4000ff3e0ff */
[----:B------:R-:W-:Y:S02]  /*8de0*/  LOP3.LUT R5, R5, R6, RZ, 0x3c, !PT ;  /* 0x0000000605057212 */ /* 0x000fe400078e3cff */
[----:B------:R-:W-:Y:S02]  /*8df0*/  IADD3.X R3, R3, UR13, RZ, P1, !PT ;  /* 0x0000000d03037c10 */ /* 0x000fe40008ffe4ff */
[----:B------:R-:W-:-:S02]  /*8e00*/  ISETP.GE.U32.AND P0, PT, R2, UR6, PT ;  /* 0x0000000602007c0c */ /* 0x000fc4000bf06070 */
[----:B0-----:R-:W-:Y:S01]  /*8e10*/  SHF.R.U32.HI R8, RZ, 0x4, R7 ;  /* 0x00000004ff087819 */ /* 0x001fe20000011607 */
[----:B------:R-:W-:Y:S01]  /*8e20*/  IMAD.MOV.U32 R7, RZ, RZ, -0x1 ;  /* 0xffffffffff077424 */ /* 0x000fe200078e00ff */
[----:B------:R-:W-:Y:S02]  /*8e30*/  ISETP.GE.U32.AND.EX P0, PT, R3, UR7, PT, P0 ;  /* 0x0000000703007c0c */ /* 0x000fe4000bf06100 */
[----:B------:R-:W-:Y:S01]  /*8e40*/  @P2 LOP3.LUT R5, R5, 0x1, R8, 0x78, !PT ;  /* 0x0000000105052812 */ /* 0x000fe200078e7808 */
[----:B------:R-:W-:Y:S01]  /*8e50*/  IMAD R13, R8, -0x16, R13 ;  /* 0xffffffea080d7824 */ /* 0x000fe200078e020d */
[----:B------:R-:W-:-:S09]  /*8e60*/  PRMT R6, RZ, 0x7610, R6 ;  /* 0x00007610ff067816 */ /* 0x000fd20000000006 */
[----:B------:R-:W-:Y:S05]  /*8e70*/  @P0 BRA `(.L_x_184) ;  /* 0x0000000400480947 */ /* 0x000fea0003800000 */
[----:B------:R-:W0:Y:S01]  /*8e80*/  S2R R18, SR_CTAID.X ;  /* 0x0000000000127919 */ /* 0x000e220000002500 */
[----:B------:R-:W-:Y:S01]  /*8e90*/  ULDC.64 UR6, c[0x0][0x628] ;  /* 0x00018a0000067ab9 */ /* 0x000fe20000000a00 */
[----:B------:R-:W1:Y:S01]  /*8ea0*/  LDC R19, c[0x0][0x144] ;  /* 0x00005100ff137b82 */ /* 0x000e620000000800 */
[----:B------:R-:W-:Y:S01]  /*8eb0*/  ISETP.NE.U32.AND P0, PT, RZ, UR6, PT ;  /* 0x00000006ff007c0c */ /* 0x000fe2000bf05070 */
[----:B------:R-:W2:Y:S01]  /*8ec0*/  S2R R14, SR_CTAID.Y ;  /* 0x00000000000e7919 */ /* 0x000ea20000002600 */
[----:B------:R-:W-:Y:S01]  /*8ed0*/  ULDC UR8, c[0x0][0x630] ;  /* 0x00018c0000087ab9 */ /* 0x000fe20000000800 */
[----:B------:R-:W-:Y:S01]  /*8ee0*/  ULDC UR9, c[0x0][0x150] ;  /* 0x0000540000097ab9 */ /* 0x000fe20000000800 */
[----:B------:R-:W-:Y:S01]  /*8ef0*/  ISETP.NE.AND.EX P0, PT, RZ, UR7, PT, P0 ;  /* 0x00000007ff007c0c */ /* 0x000fe2000bf05300 */
[----:B------:R-:W-:Y:S02]  /*8f00*/  IMAD.MOV.U32 R6, RZ, RZ, R2 ;  /* 0x000000ffff067224 */ /* 0x000fe400078e0002 */
[----:B------:R-:W-:Y:S01]  /*8f10*/  IMAD.MOV.U32 R7, RZ, RZ, R3 ;  /* 0x000000ffff077224 */ /* 0x000fe200078e0003 */
[----:B0-----:R-:W-:-:S09]  /*8f20*/  I2FP.F32.U32 R20, R18 ;  /* 0x0000001200147245 */ /* 0x001fd20000201000 */
[----:B------:R-:W-:Y:S05]  /*8f30*/  @!P0 BRA `(.L_x_185) ;  /* 0x0000000000288947 */ /* 0x000fea0003800000 */
[----:B------:R-:W-:Y:S02]  /*8f40*/  ULDC UR5, c[0x0][0x634] ;  /* 0x00018d0000057ab9 */ /* 0x000fe40000000800 */
[----:B------:R-:W-:-:S05]  /*8f50*/  IADD3 R7, P0, R2, UR5, RZ ;  /* 0x0000000502077c10 */ /* 0x000fca000ff1e0ff */
[----:B------:R-:W-:-:S04]  /*8f60*/  IMAD.X R17, RZ, RZ, R3, P0 ;  /* 0x000000ffff117224 */ /* 0x000fc800000e0603 */
[----:B------:R-:W-:-:S04]  /*8f70*/  IMAD.WIDE.U32 R8, R17, UR6, RZ ;  /* 0x0000000611087c25 */ /* 0x000fc8000f8e00ff */
[----:B------:R-:W-:-:S04]  /*8f80*/  IMAD.WIDE.U32 R8, P0, R7, UR7, R8 ;  /* 0x0000000707087c25 */ /* 0x000fc8000f800008 */
[----:B------:R-:W-:-:S04]  /*8f90*/  IMAD.WIDE.U32 R6, R7, UR6, RZ ;  /* 0x0000000607067c25 */ /* 0x000fc8000f8e00ff */
[----:B------:R-:W-:Y:S01]  /*8fa0*/  IMAD.MOV.U32 R6, RZ, RZ, R9 ;  /* 0x000000ffff067224 */ /* 0x000fe200078e0009 */
[----:B------:R-:W-:Y:S01]  /*8fb0*/  IADD3 RZ, P1, R7, R8, RZ ;  /* 0x0000000807ff7210 */ /* 0x000fe20007f3e0ff */
[----:B------:R-:W-:-:S04]  /*8fc0*/  IMAD.X R7, RZ, RZ, RZ, P0 ;  /* 0x000000ffff077224 */ /* 0x000fc800000e06ff */
[----:B------:R-:W-:-:S08]  /*8fd0*/  IMAD.WIDE.U32.X R6, R17, UR7, R6, P1 ;  /* 0x0000000711067c25 */ /* 0x000fd000088e0406 */
.L_x_185:
[----:B------:R-:W-:Y:S01]  /*8fe0*/  FMUL R20, R20, UR9 ;  /* 0x0000000914147c20 */ /* 0x000fe20008400000 */
[--C-:B------:R-:W-:Y:S01]  /*8ff0*/  SHF.R.U64 R17, R6, UR8, R7.reuse ;  /* 0x0000000806117c19 */ /* 0x100fe20008001207 */
[----:B------:R-:W-:Y:S01]  /*9000*/  ULDC.64 UR6, c[0x0][0x620] ;  /* 0x0001880000067ab9 */ /* 0x000fe20000000a00 */
[----:B------:R-:W-:Y:S01]  /*9010*/  SHF.R.U32.HI R6, RZ, UR8, R7 ;  /* 0x00000008ff067c19 */ /* 0x000fe20008011607 */
[----:B------:R-:W-:Y:S01]  /*9020*/  ULDC.64 UR8, c[0x0][0x640] ;  /* 0x0001900000087ab9 */ /* 0x000fe20000000a00 */
[----:B------:R-:W-:Y:S01]  /*9030*/  IADD3 R7, P0, RZ, -R17, RZ ;  /* 0x80000011ff077210 */ /* 0x000fe20007f1e0ff */
[----:B------:R-:W0:Y:S01]  /*9040*/  F2I.U32.TRUNC.NTZ R20, R20 ;  /* 0x0000001400147305 */ /* 0x000e22000020f000 */
[----:B------:R-:W3:Y:S01]  /*9050*/  LDC R21, c[0x0][0x148] ;  /* 0x00005200ff157b82 */ /* 0x000ee20000000800 */
[----:B------:R-:W-:Y:S02]  /*9060*/  ULDC UR5, c[0x0][0x618] ;  /* 0x0001860000057ab9 */ /* 0x000fe40000000800 */
[----:B------:R-:W-:Y:S01]  /*9070*/  IMAD.X R6, RZ, RZ, ~R6, P0 ;  /* 0x000000ffff067224 */ /* 0x000fe200000e0e06 */
[----:B------:R-:W-:-:S03]  /*9080*/  ISETP.NE.U32.AND P0, PT, RZ, UR8, PT ;  /* 0x00000008ff007c0c */ /* 0x000fc6000bf05070 */
[----:B------:R-:W-:Y:S01]  /*9090*/  IMAD R6, R6, UR6, RZ ;  /* 0x0000000606067c24 */ /* 0x000fe2000f8e02ff */
[----:B------:R-:W-:-:S03]  /*90a0*/  ISETP.NE.AND.EX P0, PT, RZ, UR9, PT, P0 ;  /* 0x00000009ff007c0c */ /* 0x000fc6000bf05300 */
[C---:B------:R-:W-:Y:S02]  /*90b0*/  IMAD R9, R7.reuse, UR7, R6 ;  /* 0x0000000707097c24 */ /* 0x040fe4000f8e0206 */
[----:B------:R-:W-:Y:S01]  /*90c0*/  IMAD.WIDE.U32 R6, R7, UR6, R2 ;  /* 0x0000000607067c25 */ /* 0x000fe2000f8e0002 */
[----:B------:R-:W-:-:S03]  /*90d0*/  ULDC UR6, c[0x0][0x154] ;  /* 0x0000550000067ab9 */ /* 0x000fc60000000800 */
[----:B0-----:R-:W-:Y:S02]  /*90e0*/  IMAD.MOV R8, RZ, RZ, -R20 ;  /* 0x000000ffff087224 */ /* 0x001fe400078e0a14 */
[----:B------:R-:W-:Y:S02]  /*90f0*/  IMAD.IADD R7, R7, 0x1, R9 ;  /* 0x0000000107077824 */ /* 0x000fe400078e0209 */
[----:B-1----:R-:W-:Y:S01]  /*9100*/  IMAD R18, R19, R8, R18 ;  /* 0x0000000813127224 */ /* 0x002fe200078e0212 */
[----:B--2---:R-:W-:Y:S02]  /*9110*/  I2FP.F32.U32 R8, R14 ;  /* 0x0000000e00087245 */ /* 0x004fe40000201000 */
[--C-:B------:R-:W-:Y:S02]  /*9120*/  SHF.R.U64 R19, R6, UR5, R7.reuse ;  /* 0x0000000506137c19 */ /* 0x100fe40008001207 */
[----:B------:R-:W-:Y:S01]  /*9130*/  SHF.R.U32.HI R6, RZ, UR5, R7 ;  /* 0x00000005ff067c19 */ /* 0x000fe20008011607 */
[----:B------:R-:W-:Y:S01]  /*9140*/  FMUL R8, R8, UR6 ;  /* 0x0000000608087c20 */ /* 0x000fe20008400000 */
[----:B------:R-:W-:-:S02]  /*9150*/  ULDC UR5, c[0x0][0x608] ;  /* 0x0001820000057ab9 */ /* 0x000fc40000000800 */
[--C-:B------:R-:W-:Y:S01]  /*9160*/  SHF.R.U64 R22, R19, UR5, R6.reuse ;  /* 0x0000000513167c19 */ /* 0x100fe20008001206 */
[----:B------:R0:W1:Y:S01]  /*9170*/  F2I.U32.TRUNC.NTZ R24, R8 ;  /* 0x0000000800187305 */ /* 0x000062000020f000 */
[----:B------:R-:W-:Y:S01]  /*9180*/  SHF.R.U32.HI R7, RZ, UR5, R6 ;  /* 0x00000005ff077c19 */ /* 0x000fe20008011606 */
[----:B------:R-:W-:-:S03]  /*9190*/  ULDC UR5, c[0x0][0x658] ;  /* 0x0001960000057ab9 */ /* 0x000fc60000000800 */
[--C-:B------:R-:W-:Y:S02]  /*91a0*/  SHF.R.U64 R20, R22, UR5, R7.reuse ;  /* 0x0000000516147c19 */ /* 0x100fe40008001207 */
[----:B------:R-:W-:-:S03]  /*91b0*/  SHF.R.U32.HI R23, RZ, UR5, R7 ;  /* 0x00000005ff177c19 */ /* 0x000fc60008011607 */
[----:B------:R-:W-:Y:S02]  /*91c0*/  IMAD.MOV.U32 R6, RZ, RZ, R20 ;  /* 0x000000ffff067224 */ /* 0x000fe400078e0014 */
[----:B------:R-:W-:Y:S01]  /*91d0*/  IMAD.MOV.U32 R7, RZ, RZ, R23 ;  /* 0x000000ffff077224 */ /* 0x000fe200078e0017 */
[----:B0-----:R-:W-:Y:S06]  /*91e0*/  @!P0 BRA `(.L_x_186) ;  /* 0x0000000000288947 */ /* 0x001fec0003800000 */
        /* <DEDUP_REMOVED lines=10> */
.L_x_186:
[----:B------:R-:W-:Y:S01]  /*9290*/  ULDC UR5, c[0x0][0x648] ;  /* 0x0001920000057ab9 */ /* 0x000fe20000000800 */
[----:B------:R-:W-:Y:S01]  /*92a0*/  LOP3.LUT R22, R22, UR17, RZ, 0xc0, !PT ;  /* 0x0000001116167c12 */ /* 0x000fe2000f8ec0ff */
[----:B-1----:R-:W-:Y:S01]  /*92b0*/  IMAD.MOV R24, RZ, RZ, -R24 ;  /* 0x000000ffff187224 */ /* 0x002fe200078e0a18 */
[----:B------:R-:W-:Y:S01]  /*92c0*/  SHF.R.U64 R7, R6, UR5, R7 ;  /* 0x0000000506077c19 */ /* 0x000fe20008001207 */
[----:B------:R-:W-:Y:S01]  /*92d0*/  ULDC UR5, c[0x0][0x638] ;  /* 0x00018e0000057ab9 */ /* 0x000fe20000000800 */
[----:B------:R-:W-:Y:S01]  /*92e0*/  LOP3.LUT R19, R19, UR4, RZ, 0xc0, !PT ;  /* 0x0000000413137c12 */ /* 0x000fe2000f8ec0ff */
[----:B---3--:R-:W-:Y:S01]  /*92f0*/  @P4 IMAD R18, R21, R24, R14 ;  /* 0x0000001815124224 */ /* 0x008fe200078e020e */
[----:B------:R-:W-:Y:S01]  /*9300*/  ULDC UR6, c[0x0][0x610] ;  /* 0x0001840000067ab9 */ /* 0x000fe20000000800 */
[----:B------:R-:W-:Y:S02]  /*9310*/  IMAD.MOV R9, RZ, RZ, -R7 ;  /* 0x000000ffff097224 */ /* 0x000fe400078e0a07 */
[----:B------:R-:W-:-:S02]  /*9320*/  IMAD R7, R7, UR18, R22 ;  /* 0x0000001207077c24 */ /* 0x000fc4000f8e0216 */
[----:B------:R-:W-:Y:S01]  /*9330*/  IMAD R20, R9, UR5, R20 ;  /* 0x0000000509147c24 */ /* 0x000fe2000f8e0214 */
[----:B------:R-:W-:Y:S01]  /*9340*/  ULDC UR5, c[0x0][0x600] ;  /* 0x0001800000057ab9 */ /* 0x000fe20000000800 */
[----:B------:R-:W-:Y:S02]  /*9350*/  IMAD R18, R7, UR6, R18 ;  /* 0x0000000607127c24 */ /* 0x000fe4000f8e0212 */
[----:B------:R-:W-:Y:S02]  /*9360*/  IMAD R9, R20, UR5, R19 ;  /* 0x0000000514097c24 */ /* 0x000fe4000f8e0213 */
[----:B------:R-:W-:-:S03]  /*9370*/  IMAD.MOV.U32 R6, RZ, RZ, 0x1 ;  /* 0x00000001ff067424 */ /* 0x000fc600078e00ff */
[----:B------:R-:W-:Y:S02]  /*9380*/  SEL R7, R9, R18, !P4 ;  /* 0x0000001209077207 */ /* 0x000fe40006000000 */
[----:B------:R-:W-:-:S07]  /*9390*/  SEL R14, R18, R9, !P4 ;  /* 0x00000009120e7207 */ /* 0x000fce0006000000 */
.L_x_184:
[----:B------:R-:W-:Y:S05]  /*93a0*/  BSYNC B1 ;  /* 0x0000000000017941 */ /* 0x000fea0003800000 */
.L_x_183:
[----:B------:R-:W-:-:S13]  /*93b0*/  LOP3.LUT P0, RZ, R6, 0xff, RZ, 0xc0, !PT ;  /* 0x000000ff06ff7812 */ /* 0x000fda000780c0ff */
[----:B------:R-:W-:Y:S05]  /*93c0*/  @P0 BRA `(.L_x_187) ;  /* 0xfffffff400440947 */ /* 0x000fea000383ffff */
[----:B------:R-:W-:Y:S05]  /*93d0*/  BSYNC B0 ;  /* 0x0000000000007941 */ /* 0x000fea0003800000 */
.L_x_176:
[----:B------:R-:W-:-:S03]  /*93e0*/  UMOV UR5, 0xffffffff ;  /* 0xffffffff00057882 */ /* 0x000fc60000000000 */
[----:B------:R-:W-:Y:S05]  /*93f0*/  BRA.DIV UR5, `(.L_x_188) ;  /* 0x0000000e05a47947 */ /* 0x000fea000b800000 */
[----:B------:R-:W-:-:S13]  /*9400*/  ELECT P0, URZ, PT ;  /* 0x00000000003f782f */ /* 0x000fda0003800000 */
.L_x_220:
[----:B------:R-:W-:Y:S04]  /*9410*/  BSSY B0, `(.L_x_189) ;  /* 0x00000cd000007945 */ /* 0x000fe80003800000 */
[----:B------:R-:W-:Y:S05]  /*9420*/  @!P0 BRA `(.L_x_190) ;  /* 0x0000000c002c8947 */ /* 0x000fea0003800000 */
[----:B------:R-:W-:-:S04]  /*9430*/  LOP3.LUT R4, R4, 0x2, RZ, 0xfc, !PT ;  /* 0x0000000204047812 */ /* 0x000fc800078efcff */
[----:B------:R-:W-:-:S13]  /*9440*/  ISETP.NE.AND P0, PT, R4, 0x3, PT ;  /* 0x000000030400780c */ /* 0x000fda0003f05270 */
[----:B------:R-:W-:Y:S05]  /*9450*/  @!P0 BRA `(.L_x_191) ;  /* 0x0000000000048947 */ /* 0x000fea0003800000 */
[----:B------:R-:W-:Y:S01]  /*9460*/  BPT.TRAP 0x1 ;  /* 0x000000040000795c */ /* 0x000fe20000300000 */
.L_x_191:
[----:B------:R-:W0:Y:S01]  /*9470*/  S2R R3, SR_CgaCtaId ;  /* 0x0000000000037919 */ /* 0x000e220000008800 */
[----:B------:R-:W-:-:S04]  /*9480*/  MOV R0, 0x400 ;  /* 0x0000040000007802 */ /* 0x000fc80000000f00 */
[----:B0-----:R-:W-:Y:S02]  /*9490*/  LEA R0, R3, R0, 0x18 ;  /* 0x0000000003007211 */ /* 0x001fe400078ec0ff */
[----:B------:R-:W-:-:S03]  /*94a0*/  SHF.L.U32 R3, R5, 0x1f, RZ ;  /* 0x0000001f05037819 */ /* 0x000fc600000006ff */
[----:B------:R-:W-:-:S04]  /*94b0*/  VIADD R0, R0, 0xb0 ;  /* 0x000000b000007836 */ /* 0x000fc80000000000 */
[C---:B------:R-:W-:Y:S02]  /*94c0*/  IMAD R6, R13.reuse, 0x8, R0 ;  /* 0x000000080d067824 */ /* 0x040fe400078e0200 */
[----:B------:R-:W-:Y:S02]  /*94d0*/  VIADD R13, R13, 0x1 ;  /* 0x000000010d0d7836 */ /* 0x000fe40000000000 */
[----:B------:R-:W0:Y:S03]  /*94e0*/  SYNCS.PHASECHK.TRANS64.TRYWAIT P0, [R6+URZ], R3 ;  /* 0x00000003060075a7 */ /* 0x000e26000800017f */
[----:B------:R-:W-:-:S04]  /*94f0*/  ISETP.NE.AND P1, PT, R13, 0x16, PT ;  /* 0x000000160d00780c */ /* 0x000fc80003f25270 */
[----:B------:R-:W-:Y:S02]  /*9500*/  SEL R2, RZ, 0x1, P1 ;  /* 0x00000001ff027807 */ /* 0x000fe40000800000 */
[----:B------:R-:W-:Y:S02]  /*9510*/  SEL R13, R13, RZ, P1 ;  /* 0x000000ff0d0d7207 */ /* 0x000fe40000800000 */
[----:B------:R-:W-:-:S03]  /*9520*/  LOP3.LUT R8, R5, R2, RZ, 0x3c, !PT ;  /* 0x0000000205087212 */ /* 0x000fc600078e3cff */
[----:B------:R-:W-:Y:S01]  /*9530*/  IMAD R7, R13, 0x8, R0 ;  /* 0x000000080d077824 */ /* 0x000fe200078e0200 */
[----:B------:R-:W-:Y:S01]  /*9540*/  SHF.L.U32 R4, R8, 0x1f, RZ ;  /* 0x0000001f08047819 */ /* 0x000fe200000006ff */
[----:B0-----:R-:W-:Y:S06]  /*9550*/  @!P0 BRA `(.L_x_192) ;  /* 0x0000000c006c8947 */ /* 0x001fec0003800000 */
.L_x_221:
[----:B------:R-:W1:Y:S01]  /*9560*/  SYNCS.PHASECHK.TRANS64.TRYWAIT P0, [R7+URZ], R4 ;  /* 0x00000004070075a7 */ /* 0x000e62000800017f */
[----:B------:R-:W-:-:S05]  /*9570*/  VIADD R2, R13, 0x1 ;  /* 0x000000010d027836 */ /* 0x000fca0000000000 */
[----:B------:R-:W-:-:S04]  /*9580*/  ISETP.NE.AND P1, PT, R2, 0x16, PT ;  /* 0x000000160200780c */ /* 0x000fc80003f25270 */
[----:B0-----:R-:W-:Y:S02]  /*9590*/  SEL R3, RZ, 0x1, P1 ;  /* 0x00000001ff037807 */ /* 0x001fe40000800000 */
[----:B------:R-:W-:Y:S02]  /*95a0*/  SEL R9, R2, RZ, P1 ;  /* 0x000000ff02097207 */ /* 0x000fe40000800000 */
[----:B------:R-:W-:-:S03]  /*95b0*/  LOP3.LUT R8, R8, R3, RZ, 0x3c, !PT ;  /* 0x0000000308087212 */ /* 0x000fc600078e3cff */
[----:B------:R-:W-:Y:S01]  /*95c0*/  IMAD R6, R9, 0x8, R0 ;  /* 0x0000000809067824 */ /* 0x000fe200078e0200 */
[----:B------:R-:W-:Y:S01]  /*95d0*/  SHF.L.U32 R5, R8, 0x1f, RZ ;  /* 0x0000001f08057819 */ /* 0x000fe200000006ff */
[----:B-1----:R-:W-:Y:S06]  /*95e0*/  @!P0 BRA `(.L_x_193) ;  /* 0x0000000c005c8947 */ /* 0x002fec0003800000 */
.L_x_222:
[----:B------:R-:W1:Y:S01]  /*95f0*/  SYNCS.PHASECHK.TRANS64.TRYWAIT P0, [R6+URZ], R5 ;  /* 0x00000005060075a7 */ /* 0x000e62000800017f */
[----:B------:R-:W-:-:S05]  /*9600*/  VIADD R2, R9, 0x1 ;  /* 0x0000000109027836 */ /* 0x000fca0000000000 */
[----:B------:R-:W-:-:S04]  /*9610*/  ISETP.NE.AND P1, PT, R2, 0x16, PT ;  /* 0x000000160200780c */ /* 0x000fc80003f25270 */
[----:B------:R-:W-:Y:S02]  /*9620*/  SEL R3, RZ, 0x1, P1 ;  /* 0x00000001ff037807 */ /* 0x000fe40000800000 */
[----:B0-----:R-:W-:Y:S02]  /*9630*/  SEL R7, R2, RZ, P1 ;  /* 0x000000ff02077207 */ /* 0x001fe40000800000 */
[----:B------:R-:W-:-:S03]  /*9640*/  LOP3.LUT R8, R8, R3, RZ, 0x3c, !PT ;  /* 0x0000000308087212 */ /* 0x000fc600078e3cff */
[----:B------:R-:W-:Y:S01]  /*9650*/  IMAD R9, R7, 0x8, R0 ;  /* 0x0000000807097824 */ /* 0x000fe200078e0200 */
[----:B------:R-:W-:Y:S01]  /*9660*/  SHF.L.U32 R4, R8, 0x1f, RZ ;  /* 0x0000001f08047819 */ /* 0x000fe200000006ff */
[----:B-1----:R-:W-:Y:S06]  /*9670*/  @!P0 BRA `(.L_x_194) ;  /* 0x0000000c004c8947 */ /* 0x002fec0003800000 */
.L_x_223:
[----:B------:R-:W1:Y:S01]  /*9680*/  SYNCS.PHASECHK.TRANS64.TRYWAIT P0, [R9+URZ], R4 ;  /* 0x00000004090075a7 */ /* 0x000e62000800017f */
[----:B------:R-:W-:-:S05]  /*9690*/  VIADD R2, R7, 0x1 ;  /* 0x0000000107027836 */ /* 0x000fca0000000000 */
[----:B------:R-:W-:-:S04]  /*96a0*/  ISETP.NE.AND P1, PT, R2, 0x16, PT ;  /* 0x000000160200780c */ /* 0x000fc80003f25270 */
[----:B------:R-:W-:Y:S02]  /*96b0*/  SEL R3, RZ, 0x1, P1 ;  /* 0x00000001ff037807 */ /* 0x000fe40000800000 */
[----:B------:R-:W-:Y:S02]  /*96c0*/  SEL R7, R2, RZ, P1 ;  /* 0x000000ff02077207 */ /* 0x000fe40000800000 */
[----:B------:R-:W-:-:S03]  /*96d0*/  LOP3.LUT R8, R8, R3, RZ, 0x3c, !PT ;  /* 0x0000000308087212 */ /* 0x000fc600078e3cff */
[----:B0-----:R-:W-:Y:S01]  /*96e0*/  IMAD R6, R7, 0x8, R0 ;  /* 0x0000000807067824 */ /* 0x001fe200078e0200 */
[----:B------:R-:W-:Y:S01]  /*96f0*/  SHF.L.U32 R5, R8, 0x1f, RZ ;  /* 0x0000001f08057819 */ /* 0x000fe200000006ff */
[----:B-1----:R-:W-:Y:S06]  /*9700*/  @!P0 BRA `(.L_x_195) ;  /* 0x0000000c003c8947 */ /* 0x002fec0003800000 */
.L_x_224:
        /* <DEDUP_REMOVED lines=9> */
.L_x_225:
        /* <DEDUP_REMOVED lines=9> */
.L_x_226:
        /* <DEDUP_REMOVED lines=9> */
.L_x_227:
        /* <DEDUP_REMOVED lines=9> */
.L_x_228:
        /* <DEDUP_REMOVED lines=9> */
.L_x_229:
        /* <DEDUP_REMOVED lines=9> */
.L_x_230:
        /* <DEDUP_REMOVED lines=9> */
.L_x_231:
        /* <DEDUP_REMOVED lines=9> */
.L_x_232:
        /* <DEDUP_REMOVED lines=9> */
.L_x_233:
        /* <DEDUP_REMOVED lines=9> */
.L_x_234:
        /* <DEDUP_REMOVED lines=9> */
.L_x_235:
        /* <DEDUP_REMOVED lines=9> */
.L_x_236:
        /* <DEDUP_REMOVED lines=9> */
.L_x_237:
        /* <DEDUP_REMOVED lines=9> */
.L_x_238:
        /* <DEDUP_REMOVED lines=9> */
.L_x_239:
        /* <DEDUP_REMOVED lines=9> */
.L_x_240:
[----:B------:R-:W1:Y:S01]  /*a010*/  SYNCS.PHASECHK.TRANS64.TRYWAIT P0, [R6+URZ], R5 ;  /* 0x00000005060075a7 */ /* 0x000e62000800017f */
[----:B------:R-:W-:-:S05]  /*a020*/  VIADD R2, R7, 0x1 ;  /* 0x0000000107027836 */ /* 0x000fca0000000000 */
[----:B------:R-:W-:-:S04]  /*a030*/  ISETP.NE.AND P1, PT, R2, 0x16, PT ;  /* 0x000000160200780c */ /* 0x000fc80003f25270 */
[----:B0-----:R-:W-:Y:S02]  /*a040*/  SEL R4, RZ, 0x1, P1 ;  /* 0x00000001ff047807 */ /* 0x001fe40000800000 */
[----:B------:R-:W-:Y:S02]  /*a050*/  SEL R3, R2, RZ, P1 ;  /* 0x000000ff02037207 */ /* 0x000fe40000800000 */
[----:B------:R-:W-:Y:S01]  /*a060*/  LOP3.LUT R4, R11, R4, RZ, 0x3c, !PT ;  /* 0x000000040b047212 */ /* 0x000fe200078e3cff */
[----:B-1----:R-:W-:Y:S06]  /*a070*/  @!P0 BRA `(.L_x_212) ;  /* 0x0000000800348947 */ /* 0x002fec0003800000 */
.L_x_241:
[----:B------:R-:W-:Y:S01]  /*a080*/  IMAD R3, R3, 0x8, R0 ;  /* 0x0000000803037824 */ /* 0x000fe200078e0200 */
[----:B------:R-:W-:-:S07]  /*a090*/  SHF.L.U32 R0, R4, 0x1f, RZ ;  /* 0x0000001f04007819 */ /* 0x000fce00000006ff */
.L_x_213:
[----:B-1----:R1:W2:Y:S02]  /*a0a0*/  SYNCS.PHASECHK.TRANS64.TRYWAIT P0, [R3+URZ], R0 ;  /* 0x00000000030075a7 */ /* 0x0022a4000800017f */
[----:B--2---:R-:W-:Y:S05]  /*a0b0*/  @!P0 NANOSLEEP.SYNCS 0x989680 ;  /* 0x009896800000895d */ /* 0x004fea0003900000 */
[----:B------:R-:W2:Y:S02]  /*a0c0*/  @!P0 SYNCS.PHASECHK.TRANS64 P0, [R3+URZ], R0 ;  /* 0x00000000030085a7 */ /* 0x000ea4000800007f */
[----:B--2---:R-:W-:Y:S05]  /*a0d0*/  @!P0 BRA `(.L_x_213) ;  /* 0xfffffffc00f08947 */ /* 0x004fea000383ffff */
.L_x_190:
[----:B------:R-:W-:Y:S05]  /*a0e0*/  BSYNC B0 ;  /* 0x0000000000007941 */ /* 0x000fea0003800000 */
.L_x_189:
[----:B------:R-:W-:Y:S05]  /*a0f0*/  EXIT ;  /* 0x000000000000794d */ /* 0x000fea0003800000 */
.L_x_22:
[----:B-1----:R-:W-:-:S04]  /*a100*/  IMAD.U32 R12, RZ, RZ, UR7 ;  /* 0x00000007ff0c7e24 */ /* 0x002fc8000f8e00ff */
[----:B------:R1:W4:Y:S03]  /*a110*/  SYNCS.PHASECHK.TRANS64.TRYWAIT P1, [R12+URZ], R11 ;  /* 0x0000000b0c0075a7 */ /* 0x000326000802017f */
[----:B----4-:R-:W-:Y:S05]  /*a120*/  @!P1 NANOSLEEP.SYNCS 0x989680 ;  /* 0x009896800000995d */ /* 0x010fea0003900000 */
[----:B------:R-:W4:Y:S02]  /*a130*/  @!P1 SYNCS.PHASECHK.TRANS64 P1, [R12+URZ], R11 ;  /* 0x0000000b0c0095a7 */ /* 0x000f24000802007f */
[----:B----4-:R-:W-:Y:S05]  /*a140*/  @!P1 BRA `(.L_x_22) ;  /* 0xfffffffc00ec9947 */ /* 0x010fea000383ffff */
[----:B------:R-:W-:Y:S05]  /*a150*/  BRA `(.L_x_21) ;  /* 0xffffff7800287947 */ /* 0x000fea000383ffff */
.L_x_28:
[----:B-1----:R-:W-:-:S04]  /*a160*/  IMAD.U32 R14, RZ, RZ, UR12 ;  /* 0x0000000cff0e7e24 */ /* 0x002fc8000f8e00ff */
[----:B------:R1:W4:Y:S03]  /*a170*/  SYNCS.PHASECHK.TRANS64.TRYWAIT P1, [R14+URZ], R13 ;  /* 0x0000000d0e0075a7 */ /* 0x000326000802017f */
[----:B----4-:R-:W-:Y:S05]  /*a180*/  @!P1 NANOSLEEP.SYNCS 0x989680 ;  /* 0x009896800000995d */ /* 0x010fea0003900000 */
[----:B------:R-:W4:Y:S02]  /*a190*/  @!P1 SYNCS.PHASECHK.TRANS64 P1, [R14+URZ], R13 ;  /* 0x0000000d0e0095a7 */ /* 0x000f24000802007f */
[----:B----4-:R-:W-:Y:S05]  /*a1a0*/  @!P1 BRA `(.L_x_28) ;  /* 0xfffffffc00ec9947 */ /* 0x010fea000383ffff */
[----:B------:R-:W-:Y:S05]  /*a1b0*/  BRA `(.L_x_27) ;  /* 0xffffff8000607947 */ /* 0x000fea000383ffff */
.L_x_177:
[----:B------:R-:W-:Y:S01]  /*a1c0*/  BSSY B1, `(.L_x_214) ;  /* 0x0000006000017945 */ /* 0x000fe20003800000 */
[----:B------:R-:W-:-:S07]  /*a1d0*/  IMAD.MOV.U32 R6, RZ, RZ, -0x1 ;  /* 0xffffffffff067424 */ /* 0x000fce00078e00ff */
[----:B------:R-:W-:Y:S05]  /*a1e0*/  WARPSYNC.COLLECTIVE R6, `(.L_x_215) ;  /* 0x00000000060c7348 */ /* 0x000fea0003c00000 */
[----:B------:R-:W-:Y:S02]  /*a1f0*/  ELECT P0, UR62, PT ;  /* 0x00000000003e782f */ /* 0x000fe40003800000 */
[----:B------:R-:W-:Y:S01]  /*a200*/  MOV R6, UR62 ;  /* 0x0000003e00067c02 */ /* 0x000fe20008000f00 */
[----:B------:R-:W-:Y:S10]  /*a210*/  ENDCOLLECTIVE ;  /* 0x000000000000791b */ /* 0x000ff40003800000 */
.L_x_215:
[----:B------:R-:W-:Y:S05]  /*a220*/  BSYNC B1 ;  /* 0x0000000000017941 */ /* 0x000fea0003800000 */
.L_x_214:
[----:B------:R-:W-:Y:S05]  /*a230*/  BRA `(.L_x_216) ;  /* 0xffffffe400b47947 */ /* 0x000fea000383ffff */
.L_x_180:
[----:B-1----:R1:W2:Y:S02]  /*a240*/  SYNCS.PHASECHK.TRANS64.TRYWAIT P0, [R20+URZ+0xb0], R9 ;  /* 0x0000b009140075a7 */ /* 0x0022a4000800017f */
[----:B--2---:R-:W-:Y:S05]  /*a250*/  @!P0 NANOSLEEP.SYNCS 0x989680 ;  /* 0x009896800000895d */ /* 0x004fea0003900000 */
[----:B------:R-:W2:Y:S02]  /*a260*/  @!P0 SYNCS.PHASECHK.TRANS64 P0, [R20+URZ+0xb0], R9 ;  /* 0x0000b009140085a7 */ /* 0x000ea4000800007f */
[----:B--2---:R-:W-:Y:S05]  /*a270*/  @!P0 BRA `(.L_x_180) ;  /* 0xfffffffc00f08947 */ /* 0x004fea000383ffff */
[----:B------:R-:W-:Y:S05]  /*a280*/  BRA `(.L_x_217) ;  /* 0xffffffe400f47947 */ /* 0x000fea000383ffff */
.L_x_188:
[----:B------:R-:W-:Y:S01]  /*a290*/  BSSY B0, `(.L_x_218) ;  /* 0x0000006000007945 */ /* 0x000fe20003800000 */
[----:B------:R-:W-:-:S07]  /*a2a0*/  IMAD.MOV.U32 R6, RZ, RZ, -0x1 ;  /* 0xffffffffff067424 */ /* 0x000fce00078e00ff */
[----:B------:R-:W-:Y:S05]  /*a2b0*/  WARPSYNC.COLLECTIVE R6, `(.L_x_219) ;  /* 0x00000000060c7348 */ /* 0x000fea0003c00000 */
[----:B------:R-:W-:Y:S02]  /*a2c0*/  ELECT P0, UR62, PT ;  /* 0x00000000003e782f */ /* 0x000fe40003800000 */
[----:B------:R-:W-:Y:S01]  /*a2d0*/  MOV R6, UR62 ;  /* 0x0000003e00067c02 */ /* 0x000fe20008000f00 */
[----:B------:R-:W-:Y:S10]  /*a2e0*/  ENDCOLLECTIVE ;  /* 0x000000000000791b */ /* 0x000ff40003800000 */
.L_x_219:
[----:B------:R-:W-:Y:S05]  /*a2f0*/  BSYNC B0 ;  /* 0x0000000000007941 */ /* 0x000fea0003800000 */
.L_x_218:
[----:B------:R-:W-:Y:S05]  /*a300*/  BRA `(.L_x_220) ;  /* 0xfffffff000407947 */ /* 0x000fea000383ffff */
.L_x_192:
[----:B0-----:R0:W1:Y:S02]  /*a310*/  SYNCS.PHASECHK.TRANS64.TRYWAIT P0, [R6+URZ], R3 ;  /* 0x00000003060075a7 */ /* 0x001064000800017f */
[----:B-1----:R-:W-:Y:S05]  /*a320*/  @!P0 NANOSLEEP.SYNCS 0x989680 ;  /* 0x009896800000895d */ /* 0x002fea0003900000 */
[----:B------:R-:W1:Y:S02]  /*a330*/  @!P0 SYNCS.PHASECHK.TRANS64 P0, [R6+URZ], R3 ;  /* 0x00000003060085a7 */ /* 0x000e64000800007f */
[----:B-1----:R-:W-:Y:S05]  /*a340*/  @!P0 BRA `(.L_x_192) ;  /* 0xfffffffc00f08947 */ /* 0x002fea000383ffff */
[----:B------:R-:W-:Y:S05]  /*a350*/  BRA `(.L_x_221) ;  /* 0xfffffff000807947 */ /* 0x000fea000383ffff */
.L_x_193:
[----:B0-----:R0:W1:Y:S02]  /*a360*/  SYNCS.PHASECHK.TRANS64.TRYWAIT P0, [R7+URZ], R4 ;  /* 0x00000004070075a7 */ /* 0x001064000800017f */
[----:B-1----:R-:W-:Y:S05]  /*a370*/  @!P0 NANOSLEEP.SYNCS 0x989680 ;  /* 0x009896800000895d */ /* 0x002fea0003900000 */
[----:B------:R-:W1:Y:S02]  /*a380*/  @!P0 SYNCS.PHASECHK.TRANS64 P0, [R7+URZ], R4 ;  /* 0x00000004070085a7 */ /* 0x000e64000800007f */
[----:B-1----:R-:W-:Y:S05]  /*a390*/  @!P0 BRA `(.L_x_193) ;  /* 0xfffffffc00f08947 */ /* 0x002fea000383ffff */
[----:B------:R-:W-:Y:S05]  /*a3a0*/  BRA `(.L_x_222) ;  /* 0xfffffff000907947 */ /* 0x000fea000383ffff */
.L_x_194:
[----:B0-----:R0:W1:Y:S02]  /*a3b0*/  SYNCS.PHASECHK.TRANS64.TRYWAIT P0, [R6+URZ], R5 ;  /* 0x00000005060075a7 */ /* 0x001064000800017f */
[----:B-1----:R-:W-:Y:S05]  /*a3c0*/  @!P0 NANOSLEEP.SYNCS 0x989680 ;  /* 0x009896800000895d */ /* 0x002fea0003900000 */
[----:B------:R-:W1:Y:S02]  /*a3d0*/  @!P0 SYNCS.PHASECHK.TRANS64 P0, [R6+URZ], R5 ;  /* 0x00000005060085a7 */ /* 0x000e64000800007f */
[----:B-1----:R-:W-:Y:S05]  /*a3e0*/  @!P0 BRA `(.L_x_194) ;  /* 0xfffffffc00f08947 */ /* 0x002fea000383ffff */
[----:B------:R-:W-:Y:S05]  /*a3f0*/  BRA `(.L_x_223) ;  /* 0xfffffff000a07947 */ /* 0x000fea000383ffff */
.L_x_195:
[----:B0-----:R0:W1:Y:S02]  /*a400*/  SYNCS.PHASECHK.TRANS64.TRYWAIT P0, [R9+URZ], R4 ;  /* 0x00000004090075a7 */ /* 0x001064000800017f */
[----:B-1----:R-:W-:Y:S05]  /*a410*/  @!P0 NANOSLEEP.SYNCS 0x989680 ;  /* 0x009896800000895d */ /* 0x002fea0003900000 */
[----:B------:R-:W1:Y:S02]  /*a420*/  @!P0 SYNCS.PHASECHK.TRANS64 P0, [R9+URZ], R4 ;  /* 0x00000004090085a7 */ /* 0x000e64000800007f */
[----:B-1----:R-:W-:Y:S05]  /*a430*/  @!P0 BRA `(.L_x_195) ;  /* 0xfffffffc00f08947 */ /* 0x002fea000383ffff */
[----:B------:R-:W-:Y:S05]  /*a440*/  BRA `(.L_x_224) ;  /* 0xfffffff000b07947 */ /* 0x000fea000383ffff */
.L_x_196:
[----:B0-----:R0:W1:Y:S02]  /*a450*/  SYNCS.PHASECHK.TRANS64.TRYWAIT P0, [R6+URZ], R5 ;  /* 0x00000005060075a7 */ /* 0x001064000800017f */
[----:B-1----:R-:W-:Y:S05]  /*a460*/  @!P0 NANOSLEEP.SYNCS 0x989680 ;  /* 0x009896800000895d */ /* 0x002fea0003900000 */
[----:B------:R-:W1:Y:S02]  /*a470*/  @!P0 SYNCS.PHASECHK.TRANS64 P0, [R6+URZ], R5 ;  /* 0x00000005060085a7 */ /* 0x000e64000800007f */
[----:B-1----:R-:W-:Y:S05]  /*a480*/  @!P0 BRA `(.L_x_196) ;  /* 0xfffffffc00f08947 */ /* 0x002fea000383ffff */
[----:B------:R-:W-:Y:S05]  /*a490*/  BRA `(.L_x_225) ;  /* 0xfffffff000c07947 */ /* 0x000fea000383ffff */
.L_x_197:
[----:B0-----:R0:W1:Y:S02]  /*a4a0*/  SYNCS.PHASECHK.TRANS64.TRYWAIT P0, [R9+URZ], R4 ;  /* 0x00000004090075a7 */ /* 0x001064000800017f */
[----:B-1----:R-:W-:Y:S05]  /*a4b0*/  @!P0 NANOSLEEP.SYNCS 0x989680 ;  /* 0x009896800000895d */ /* 0x002fea0003900000 */
[----:B------:R-:W1:Y:S02]  /*a4c0*/  @!P0 SYNCS.PHASECHK.TRANS64 P0, [R9+URZ], R4 ;  /* 0x00000004090085a7 */ /* 0x000e64000800007f */
[----:B-1----:R-:W-:Y:S05]  /*a4d0*/  @!P0 BRA `(.L_x_197) ;  /* 0xfffffffc00f08947 */ /* 0x002fea000383ffff */
[----:B------:R-:W-:Y:S05]  /*a4e0*/  BRA `(.L_x_226) ;  /* 0xfffffff000d07947 */ /* 0x000fea000383ffff */
.L_x_198:
[----:B0-----:R0:W1:Y:S02]  /*a4f0*/  SYNCS.PHASECHK.TRANS64.TRYWAIT P0, [R6+URZ], R5 ;  /* 0x00000005060075a7 */ /* 0x001064000800017f */
[----:B-1----:R-:W-:Y:S05]  /*a500*/  @!P0 NANOSLEEP.SYNCS 0x989680 ;  /* 0x009896800000895d */ /* 0x002fea0003900000 */
[----:B------:R-:W1:Y:S02]  /*a510*/  @!P0 SYNCS.PHASECHK.TRANS64 P0, [R6+URZ], R5 ;  /* 0x00000005060085a7 */ /* 0x000e64000800007f */
[----:B-1----:R-:W-:Y:S05]  /*a520*/  @!P0 BRA `(.L_x_198) ;  /* 0xfffffffc00f08947 */ /* 0x002fea000383ffff */
[----:B------:R-:W-:Y:S05]  /*a530*/  BRA `(.L_x_227) ;  /* 0xfffffff000e07947 */ /* 0x000fea000383ffff */
.L_x_199:
[----:B0-----:R0:W1:Y:S02]  /*a540*/  SYNCS.PHASECHK.TRANS64.TRYWAIT P0, [R9+URZ], R4 ;  /* 0x00000004090075a7 */ /* 0x001064000800017f */
[----:B-1----:R-:W-:Y:S05]  /*a550*/  @!P0 NANOSLEEP.SYNCS 0x989680 ;  /* 0x009896800000895d */ /* 0x002fea0003900000 */
[----:B------:R-:W1:Y:S02]  /*a560*/  @!P0 SYNCS.PHASECHK.TRANS64 P0, [R9+URZ], R4 ;  /* 0x00000004090085a7 */ /* 0x000e64000800007f */
[----:B-1----:R-:W-:Y:S05]  /*a570*/  @!P0 BRA `(.L_x_199) ;  /* 0xfffffffc00f08947 */ /* 0x002fea000383ffff */
[----:B------:R-:W-:Y:S05]  /*a580*/  BRA `(.L_x_228) ;  /* 0xfffffff000f07947 */ /* 0x000fea000383ffff */
.L_x_200:
[----:B0-----:R0:W1:Y:S02]  /*a590*/  SYNCS.PHASECHK.TRANS64.TRYWAIT P0, [R6+URZ], R5 ;  /* 0x00000005060075a7 */ /* 0x001064000800017f */
[----:B-1----:R-:W-:Y:S05]  /*a5a0*/  @!P0 NANOSLEEP.SYNCS 0x989680 ;  /* 0x009896800000895d */ /* 0x002fea0003900000 */
[----:B------:R-:W1:Y:S02]  /*a5b0*/  @!P0 SYNCS.PHASECHK.TRANS64 P0, [R6+URZ], R5 ;  /* 0x00000005060085a7 */ /* 0x000e64000800007f */
[----:B-1----:R-:W-:Y:S05]  /*a5c0*/  @!P0 BRA `(.L_x_200) ;  /* 0xfffffffc00f08947 */ /* 0x002fea000383ffff */
[----:B------:R-:W-:Y:S05]  /*a5d0*/  BRA `(.L_x_229) ;  /* 0xfffffff400007947 */ /* 0x000fea000383ffff */
.L_x_201:
[----:B0-----:R0:W1:Y:S02]  /*a5e0*/  SYNCS.PHASECHK.TRANS64.TRYWAIT P0, [R9+URZ], R4 ;  /* 0x00000004090075a7 */ /* 0x001064000800017f */
[----:B-1----:R-:W-:Y:S05]  /*a5f0*/  @!P0 NANOSLEEP.SYNCS 0x989680 ;  /* 0x009896800000895d */ /* 0x002fea0003900000 */
[----:B------:R-:W1:Y:S02]  /*a600*/  @!P0 SYNCS.PHASECHK.TRANS64 P0, [R9+URZ], R4 ;  /* 0x00000004090085a7 */ /* 0x000e64000800007f */
[----:B-1----:R-:W-:Y:S05]  /*a610*/  @!P0 BRA `(.L_x_201) ;  /* 0xfffffffc00f08947 */ /* 0x002fea000383ffff */
[----:B------:R-:W-:Y:S05]  /*a620*/  BRA `(.L_x_230) ;  /* 0xfffffff400107947 */ /* 0x000fea000383ffff */
.L_x_202:
[----:B0-----:R0:W1:Y:S02]  /*a630*/  SYNCS.PHASECHK.TRANS64.TRYWAIT P0, [R6+URZ], R5 ;  /* 0x00000005060075a7 */ /* 0x001064000800017f */
[----:B-1----:R-:W-:Y:S05]  /*a640*/  @!P0 NANOSLEEP.SYNCS 0x989680 ;  /* 0x009896800000895d */ /* 0x002fea0003900000 */
[----:B------:R-:W1:Y:S02]  /*a650*/  @!P0 SYNCS.PHASECHK.TRANS64 P0, [R6+URZ], R5 ;  /* 0x00000005060085a7 */ /* 0x000e64000800007f */
[----:B-1----:R-:W-:Y:S05]  /*a660*/  @!P0 BRA `(.L_x_202) ;  /* 0xfffffffc00f08947 */ /* 0x002fea000383ffff */
[----:B------:R-:W-:Y:S05]  /*a670*/  BRA `(.L_x_231) ;  /* 0xfffffff400207947 */ /* 0x000fea000383ffff */
.L_x_203:
[----:B0-----:R0:W1:Y:S02]  /*a680*/  SYNCS.PHASECHK.TRANS64.TRYWAIT P0, [R9+URZ], R4 ;  /* 0x00000004090075a7 */ /* 0x001064000800017f */
[----:B-1----:R-:W-:Y:S05]  /*a690*/  @!P0 NANOSLEEP.SYNCS 0x989680 ;  /* 0x009896800000895d */ /* 0x002fea0003900000 */
[----:B------:R-:W1:Y:S02]  /*a6a0*/  @!P0 SYNCS.PHASECHK.TRANS64 P0, [R9+URZ], R4 ;  /* 0x00000004090085a7 */ /* 0x000e64000800007f */
[----:B-1----:R-:W-:Y:S05]  /*a6b0*/  @!P0 BRA `(.L_x_203) ;  /* 0xfffffffc00f08947 */ /* 0x002fea000383ffff */
[----:B------:R-:W-:Y:S05]  /*a6c0*/  BRA `(.L_x_232) ;  /* 0xfffffff400307947 */ /* 0x000fea000383ffff */
.L_x_204:
[----:B0-----:R0:W1:Y:S02]  /*a6d0*/  SYNCS.PHASECHK.TRANS64.TRYWAIT P0, [R6+URZ], R5 ;  /* 0x00000005060075a7 */ /* 0x001064000800017f */
[----:B-1----:R-:W-:Y:S05]  /*a6e0*/  @!P0 NANOSLEEP.SYNCS 0x989680 ;  /* 0x009896800000895d */ /* 0x002fea0003900000 */
[----:B------:R-:W1:Y:S02]  /*a6f0*/  @!P0 SYNCS.PHASECHK.TRANS64 P0, [R6+URZ], R5 ;  /* 0x00000005060085a7 */ /* 0x000e64000800007f */
[----:B-1----:R-:W-:Y:S05]  /*a700*/  @!P0 BRA `(.L_x_204) ;  /* 0xfffffffc00f08947 */ /* 0x002fea000383ffff */
[----:B------:R-:W-:Y:S05]  /*a710*/  BRA `(.L_x_233) ;  /* 0xfffffff400407947 */ /* 0x000fea000383ffff */
.L_x_205:
[----:B0-----:R0:W1:Y:S02]  /*a720*/  SYNCS.PHASECHK.TRANS64.TRYWAIT P0, [R9+URZ], R4 ;  /* 0x00000004090075a7 */ /* 0x001064000800017f */
[----:B-1----:R-:W-:Y:S05]  /*a730*/  @!P0 NANOSLEEP.SYNCS 0x989680 ;  /* 0x009896800000895d */ /* 0x002fea0003900000 */
[----:B------:R-:W1:Y:S02]  /*a740*/  @!P0 SYNCS.PHASECHK.TRANS64 P0, [R9+URZ], R4 ;  /* 0x00000004090085a7 */ /* 0x000e64000800007f */
[----:B-1----:R-:W-:Y:S05]  /*a750*/  @!P0 BRA `(.L_x_205) ;  /* 0xfffffffc00f08947 */ /* 0x002fea000383ffff */
[----:B------:R-:W-:Y:S05]  /*a760*/  BRA `(.L_x_234) ;  /* 0xfffffff400507947 */ /* 0x000fea000383ffff */
.L_x_206:
[----:B0-----:R0:W1:Y:S02]  /*a770*/  SYNCS.PHASECHK.TRANS64.TRYWAIT P0, [R6+URZ], R5 ;  /* 0x00000005060075a7 */ /* 0x001064000800017f */
[----:B-1----:R-:W-:Y:S05]  /*a780*/  @!P0 NANOSLEEP.SYNCS 0x989680 ;  /* 0x009896800000895d */ /* 0x002fea0003900000 */
[----:B------:R-:W1:Y:S02]  /*a790*/  @!P0 SYNCS.PHASECHK.TRANS64 P0, [R6+URZ], R5 ;  /* 0x00000005060085a7 */ /* 0x000e64000800007f */
[----:B-1----:R-:W-:Y:S05]  /*a7a0*/  @!P0 BRA `(.L_x_206) ;  /* 0xfffffffc00f08947 */ /* 0x002fea000383ffff */
[----:B------:R-:W-:Y:S05]  /*a7b0*/  BRA `(.L_x_235) ;  /* 0xfffffff400607947 */ /* 0x000fea000383ffff */
.L_x_207:
[----:B0-----:R0:W1:Y:S02]  /*a7c0*/  SYNCS.PHASECHK.TRANS64.TRYWAIT P0, [R9+URZ], R4 ;  /* 0x00000004090075a7 */ /* 0x001064000800017f */
[----:B-1----:R-:W-:Y:S05]  /*a7d0*/  @!P0 NANOSLEEP.SYNCS 0x989680 ;  /* 0x009896800000895d */ /* 0x002fea0003900000 */
[----:B------:R-:W1:Y:S02]  /*a7e0*/  @!P0 SYNCS.PHASECHK.TRANS64 P0, [R9+URZ], R4 ;  /* 0x00000004090085a7 */ /* 0x000e64000800007f */
[----:B-1----:R-:W-:Y:S05]  /*a7f0*/  @!P0 BRA `(.L_x_207) ;  /* 0xfffffffc00f08947 */ /* 0x002fea000383ffff */
[----:B------:R-:W-:Y:S05]  /*a800*/  BRA `(.L_x_236) ;  /* 0xfffffff400707947 */ /* 0x000fea000383ffff */
.L_x_208:
[----:B0-----:R0:W1:Y:S02]  /*a810*/  SYNCS.PHASECHK.TRANS64.TRYWAIT P0, [R6+URZ], R5 ;  /* 0x00000005060075a7 */ /* 0x001064000800017f */
[----:B-1----:R-:W-:Y:S05]  /*a820*/  @!P0 NANOSLEEP.SYNCS 0x989680 ;  /* 0x009896800000895d */ /* 0x002fea0003900000 */
[----:B------:R-:W1:Y:S02]  /*a830*/  @!P0 SYNCS.PHASECHK.TRANS64 P0, [R6+URZ], R5 ;  /* 0x00000005060085a7 */ /* 0x000e64000800007f */
[----:B-1----:R-:W-:Y:S05]  /*a840*/  @!P0 BRA `(.L_x_208) ;  /* 0xfffffffc00f08947 */ /* 0x002fea000383ffff */
[----:B------:R-:W-:Y:S05]  /*a850*/  BRA `(.L_x_237) ;  /* 0xfffffff400807947 */ /* 0x000fea000383ffff */
.L_x_209:
[----:B0-----:R0:W1:Y:S02]  /*a860*/  SYNCS.PHASECHK.TRANS64.TRYWAIT P0, [R9+URZ], R4 ;  /* 0x00000004090075a7 */ /* 0x001064000800017f */
[----:B-1----:R-:W-:Y:S05]  /*a870*/  @!P0 NANOSLEEP.SYNCS 0x989680 ;  /* 0x009896800000895d */ /* 0x002fea0003900000 */
[----:B------:R-:W1:Y:S02]  /*a880*/  @!P0 SYNCS.PHASECHK.TRANS64 P0, [R9+URZ], R4 ;  /* 0x00000004090085a7 */ /* 0x000e64000800007f */
[----:B-1----:R-:W-:Y:S05]  /*a890*/  @!P0 BRA `(.L_x_209) ;  /* 0xfffffffc00f08947 */ /* 0x002fea000383ffff */
[----:B------:R-:W-:Y:S05]  /*a8a0*/  BRA `(.L_x_238) ;  /* 0xfffffff400907947 */ /* 0x000fea000383ffff */
.L_x_210:
[----:B0-----:R0:W1:Y:S02]  /*a8b0*/  SYNCS.PHASECHK.TRANS64.TRYWAIT P0, [R6+URZ], R5 ;  /* 0x00000005060075a7 */ /* 0x001064000800017f */
[----:B-1----:R-:W-:Y:S05]  /*a8c0*/  @!P0 NANOSLEEP.SYNCS 0x989680 ;  /* 0x009896800000895d */ /* 0x002fea0003900000 */
[----:B------:R-:W1:Y:S02]  /*a8d0*/  @!P0 SYNCS.PHASECHK.TRANS64 P0, [R6+URZ], R5 ;  /* 0x00000005060085a7 */ /* 0x000e64000800007f */
[----:B-1----:R-:W-:Y:S05]  /*a8e0*/  @!P0 BRA `(.L_x_210) ;  /* 0xfffffffc00f08947 */ /* 0x002fea000383ffff */
[----:B------:R-:W-:Y:S05]  /*a8f0*/  BRA `(.L_x_239) ;  /* 0xfffffff400a07947 */ /* 0x000fea000383ffff */
.L_x_211:
[----:B0-----:R0:W1:Y:S02]  /*a900*/  SYNCS.PHASECHK.TRANS64.TRYWAIT P0, [R9+URZ], R4 ;  /* 0x00000004090075a7 */ /* 0x001064000800017f */
[----:B-1----:R-:W-:Y:S05]  /*a910*/  @!P0 NANOSLEEP.SYNCS 0x989680 ;  /* 0x009896800000895d */ /* 0x002fea0003900000 */
[----:B------:R-:W1:Y:S02]  /*a920*/  @!P0 SYNCS.PHASECHK.TRANS64 P0, [R9+URZ], R4 ;  /* 0x00000004090085a7 */ /* 0x000e64000800007f */
[----:B-1----:R-:W-:Y:S05]  /*a930*/  @!P0 BRA `(.L_x_211) ;  /* 0xfffffffc00f08947 */ /* 0x002fea000383ffff */
[----:B------:R-:W-:Y:S05]  /*a940*/  BRA `(.L_x_240) ;  /* 0xfffffff400b07947 */ /* 0x000fea000383ffff */
.L_x_212:
[----:B0-----:R0:W1:Y:S02]  /*a950*/  SYNCS.PHASECHK.TRANS64.TRYWAIT P0, [R6+URZ], R5 ;  /* 0x00000005060075a7 */ /* 0x001064000800017f */
[----:B-1----:R-:W-:Y:S05]  /*a960*/  @!P0 NANOSLEEP.SYNCS 0x989680 ;  /* 0x009896800000895d */ /* 0x002fea0003900000 */
[----:B------:R-:W1:Y:S02]  /*a970*/  @!P0 SYNCS.PHASECHK.TRANS64 P0, [R6+URZ], R5 ;  /* 0x00000005060085a7 */ /* 0x000e64000800007f */
[----:B-1----:R-:W-:Y:S05]  /*a980*/  @!P0 BRA `(.L_x_212) ;  /* 0xfffffffc00f08947 */ /* 0x002fea000383ffff */
[----:B------:R-:W-:Y:S05]  /*a990*/  BRA `(.L_x_241) ;  /* 0xfffffff400b87947 */ /* 0x000fea000383ffff */
.L_x_242:
[----:B------:R-:W-:-:S00]  /*a9a0*/  BRA `(.L_x_242) ;  /* 0xfffffffc00fc7947 */ /* 0x000fc0000383ffff */
[----:B------:R-:W-:-:S00]  /*a9b0*/  NOP ;  /* 0x0000000000007918 */ /* 0x000fc00000000000 */
        /* <DEDUP_REMOVED lines=12> */
.L_x_243:


//--------------------- .nv.shared._ZN7cutlass13device_kernelINS_4gemm6kernel13GemmUniversalIN4cute5tupleIJiiiiEEENS1_10collective13CollectiveMmaINS1_37MainloopSm90TmaGmmaWarpSpecializedFP8ILi22ENS5_IJNS4_1CILi1EEENSA_ILi8EEESB_EEENS1_35KernelTmaWarpSpecializedCooperativeEEENS5_IJNSA_ILi256EEENSA_ILi64EEENSA_ILi32EEEEEENS_12float_e4m3_tENS5_IJlSB_lEEESK_SL_NS4_8TiledMMAINS4_8MMA_AtomIJNS4_4SM904GMMA30MMA_64x64x32_F32E4M3E4M3_SS_TNILNSP_7ScaleInE1ELSR_1EEEEEENS4_6LayoutINS5_IJNSA_ILi2EEESB_SB_EEENS5_IJSB_NSA_ILi0EEESX_EEEEENS5_IJNS4_10UnderscoreES10_S10_EEEEENS4_23SM90_TMA_LOAD_MULTICASTENS4_14ComposedLayoutINS4_7SwizzleILi1ELi4ELi3EEENS4_18smem_ptr_flag_bitsILi8EEENSU_INS5_IJSC_SI_EEENS5_IJSI_SB_EEEEEEEvNS4_8identityENS4_13SM90_TMA_LOADES1C_vS1D_EENS_8epilogue10collective6detail29Sm90TmaWarpSpecializedAdapterINS1H_15DefaultEpilogueISK_SL_SL_NS1G_6thread17LinearCombinationISK_Li1EffLNS1L_9ScaleType4KindE0ELNS_15FloatRoundStyleE2ESK_EENS1_15EpilogueDefaultEEEEEvvEEEEvNT_6ParamsE --------------------------
	.section	.nv.shared._ZN7cutlass13device_kernelINS_4gemm6kernel13GemmUniversalIN4cute5tupleIJiiiiEEENS1_10collective13CollectiveMmaINS1_37MainloopSm90TmaGmmaWarpSpecializedFP8ILi22ENS5_IJNS4_1CILi1EEENSA_ILi8EEESB_EEENS1_35KernelTmaWarpSpecializedCooperativeEEENS5_IJNSA_ILi256EEENSA_ILi64EEENSA_ILi32EEEEEENS_12float_e4m3_tENS5_IJlSB_lEEESK_SL_NS4_8TiledMMAINS4_8MMA_AtomIJNS4_4SM904GMMA30MMA_64x64x32_F32E4M3E4M3_SS_TNILNSP_7ScaleInE1ELSR_1EEEEEENS4_6LayoutINS5_IJNSA_ILi2EEESB_SB_EEENS5_IJSB_NSA_ILi0EEESX_EEEEENS5_IJNS4_10UnderscoreES10_S10_EEEEENS4_23SM90_TMA_LOAD_MULTICASTENS4_14ComposedLayoutINS4_7SwizzleILi1ELi4ELi3EEENS4_18smem_ptr_flag_bitsILi8EEENSU_INS5_IJSC_SI_EEENS5_IJSI_SB_EEEEEEEvNS4_8identityENS4_13SM90_TMA_LOADES1C_vS1D_EENS_8epilogue10collective6detail29Sm90TmaWarpSpecializedAdapterINS1H_15DefaultEpilogueISK_SL_SL_NS1G_6thread17LinearCombinationISK_Li1EffLNS1L_9ScaleType4KindE0ELNS_15FloatRoundStyleE2ESK_EENS1_15EpilogueDefaultEEEEEvvEEEEvNT_6ParamsE,"aw",@nobits
	.sectionflags	@""
	.align	16
	.zero		1024


//--------------------- .nv.shared.reserved.0     --------------------------
	.section	.nv.shared.reserved.0,"aw",@nobits
	.weak		__nv_reservedSMEM_offset_0_alias
	.size		__nv_reservedSMEM_offset_0_alias, 0, 0
	.other		__nv_reservedSMEM_offset_0_alias,@"STO_CUDA_RESERVED_SHARED STV_DEFAULT"
__nv_reservedSMEM_offset_0_alias:
	.zero		0


//--------------------- .nv.global                --------------------------
	.section	.nv.global,"aw",@nobits
.nv.global:
	.type		_ZN40_INTERNAL_d8f8d45f_4_k_cu_55f42661_244804cute1_E,@object
	.size		_ZN40_INTERNAL_d8f8d45f_4_k_cu_55f42661_244804cute1_E,(_ZN40_INTERNAL_d8f8d45f_4_k_cu_55f42661_244804cuda3std3__45__cpo6cbeginE - _ZN40_INTERNAL_d8f8d45f_4_k_cu_55f42661_244804cute1_E)
_ZN40_INTERNAL_d8f8d45f_4_k_cu_55f42661_244804cute1_E:
	.zero		1
	.type		_ZN40_INTERNAL_d8f8d45f_4_k_cu_55f42661_244804cuda3std3__45__cpo6cbeginE,@object
	.size		_ZN40_INTERNAL_d8f8d45f_4_k_cu_55f42661_244804cuda3std3__45__cpo6cbeginE,(_ZN40_INTERNAL_d8f8d45f_4_k_cu_55f42661_244804cuda3std3__48in_placeE - _ZN40_INTERNAL_d8f8d45f_4_k_cu_55f42661_244804cuda3std3__45__cpo6cbeginE)
_ZN40_INTERNAL_d8f8d45f_4_k_cu_55f42661_244804cuda3std3__45__cpo6cbeginE:
	.zero		1
	.type		_ZN40_INTERNAL_d8f8d45f_4_k_cu_55f42661_244804cuda3std3__48in_placeE,@object
	.size		_ZN40_INTERNAL_d8f8d45f_4_k_cu_55f42661_244804cuda3std3__48in_placeE,(_ZN40_INTERNAL_d8f8d45f_4_k_cu_55f42661_244804cuda3std6ranges3__45__cpo9iter_moveE - _ZN40_INTERNAL_d8f8d45f_4_k_cu_55f42661_244804cuda3std3__48in_placeE)
_ZN40_INTERNAL_d8f8d45f_4_k_cu_55f42661_244804cuda3std3__48in_placeE:
	.zero		1
	.type		_ZN40_INTERNAL_d8f8d45f_4_k_cu_55f42661_244804cuda3std6ranges3__45__cpo9iter_moveE,@object
	.size		_ZN40_INTERNAL_d8f8d45f_4_k_cu_55f42661_244804cuda3std6ranges3__45__cpo9iter_moveE,(_ZN40_INTERNAL_d8f8d45f_4_k_cu_55f42661_244804cuda3std3__45__cpo5beginE - _ZN40_INTERNAL_d8f8d45f_4_k_cu_55f42661_244804cuda3std6ranges3__45__cpo9iter_moveE)
_ZN40_INTERNAL_d8f8d45f_4_k_cu_55f42661_244804cuda3std6ranges3__45__cpo9iter_moveE:
	.zero		1
	.type		_ZN40_INTERNAL_d8f8d45f_4_k_cu_55f42661_244804cuda3std3__45__cpo5beginE,@object
	.size		_ZN40_INTERNAL_d8f8d45f_4_k_cu_55f42661_244804cuda3std3__45__cpo5beginE,(_ZN40_INTERNAL_d8f8d45f_4_k_cu_55f42661_244804cuda3std3__442_GLOBAL__N__d8f8d45f_4_k_cu_55f42661_244806ignoreE - _ZN40_INTERNAL_d8f8d45f_4_k_cu_55f42661_244804cuda3std3__45__cpo5beginE)
_ZN40_INTERNAL_d8f8d45f_4_k_cu_55f42661_244804cuda3std3__45__cpo5beginE:
	.zero		1
	.type		_ZN40_INTERNAL_d8f8d45f_4_k_cu_55f42661_244804cuda3std3__442_GLOBAL__N__d8f8d45f_4_k_cu_55f42661_244806ignoreE,@object
	.size		_ZN40_INTERNAL_d8f8d45f_4_k_cu_55f42661_244804cuda3std3__442_GLOBAL__N__d8f8d45f_4_k_cu_55f42661_244806ignoreE,(_ZN40_INTERNAL_d8f8d45f_4_k_cu_55f42661_244804cute7productE - _ZN40_INTERNAL_d8f8d45f_4_k_cu_55f42661_244804cuda3std3__442_GLOBAL__N__d8f8d45f_4_k_cu_55f42661_244806ignoreE)
_ZN40_INTERNAL_d8f8d45f_4_k_cu_55f42661_244804cuda3std3__442_GLOBAL__N__d8f8d45f_4_k_cu_55f42661_244806ignoreE:
	.zero		1
	.type		_ZN40_INTERNAL_d8f8d45f_4_k_cu_55f42661_244804cute7productE,@object
	.size		_ZN40_INTERNAL_d8f8d45f_4_k_cu_55f42661_244804cute7productE,(_ZN40_INTERNAL_d8f8d45f_4_k_cu_55f42661_244804cuda3std3__45__cpo3endE - _ZN40_INTERNAL_d8f8d45f_4_k_cu_55f42661_244804cute7productE)
_ZN40_INTERNAL_d8f8d45f_4_k_cu_55f42661_244804cute7productE:
	.zero		1
	.type		_ZN40_INTERNAL_d8f8d45f_4_k_cu_55f42661_244804cuda3std3__45__cpo3endE,@object
	.size		_ZN40_INTERNAL_d8f8d45f_4_k_cu_55f42661_244804cuda3std3__45__cpo3endE,(_ZN40_INTERNAL_d8f8d45f_4_k_cu_55f42661_244804cuda3std3__419piecewise_constructE - _ZN40_INTERNAL_d8f8d45f_4_k_cu_55f42661_244804cuda3std3__45__cpo3endE)
_ZN40_INTERNAL_d8f8d45f_4_k_cu_55f42661_244804cuda3std3__45__cpo3endE:
	.zero		1
	.type		_ZN40_INTERNAL_d8f8d45f_4_k_cu_55f42661_244804cuda3std3__419piecewise_constructE,@object
	.size		_ZN40_INTERNAL_d8f8d45f_4_k_cu_55f42661_244804cuda3std3__419piecewise_constructE,(_ZN40_INTERNAL_d8f8d45f_4_k_cu_55f42661_244804cuda3std3__45__cpo4cendE - _ZN40_INTERNAL_d8f8d45f_4_k_cu_55f42661_244804cuda3std3__419piecewise_constructE)
_ZN40_INTERNAL_d8f8d45f_4_k_cu_55f42661_244804cuda3std3__419piecewise_constructE:
	.zero		1
	.type		_ZN40_INTERNAL_d8f8d45f_4_k_cu_55f42661_244804cuda3std3__45__cpo4cendE,@object
	.size		_ZN40_INTERNAL_d8f8d45f_4_k_cu_55f42661_244804cuda3std3__45__cpo4cendE,(_ZN40_INTERNAL_d8f8d45f_4_k_cu_55f42661_244804cuda3std6ranges3__45__cpo4swapE - _ZN40_INTERNAL_d8f8d45f_4_k_cu_55f42661_244804cuda3std3__45__cpo4cendE)
_ZN40_INTERNAL_d8f8d45f_4_k_cu_55f42661_244804cuda3std3__45__cpo4cendE:
	.zero		1
	.type		_ZN40_INTERNAL_d8f8d45f_4_k_cu_55f42661_244804cuda3std6ranges3__45__cpo4swapE,@object
	.size		_ZN40_INTERNAL_d8f8d45f_4_k_cu_55f42661_244804cuda3std6ranges3__45__cpo4swapE,(.L_7 - _ZN40_INTERNAL_d8f8d45f_4_k_cu_55f42661_244804cuda3std6ranges3__45__cpo4swapE)
_ZN40_INTERNAL_d8f8d45f_4_k_cu_55f42661_244804cuda3std6ranges3__45__cpo4swapE:
	.zero		1
.L_7:


//--------------------- .nv.constant0._ZN7cutlass13device_kernelINS_4gemm6kernel13GemmUniversalIN4cute5tupleIJiiiiEEENS1_10collective13CollectiveMmaINS1_37MainloopSm90TmaGmmaWarpSpecializedFP8ILi22ENS5_IJNS4_1CILi1EEENSA_ILi8EEESB_EEENS1_35KernelTmaWarpSpecializedCooperativeEEENS5_IJNSA_ILi256EEENSA_ILi64EEENSA_ILi32EEEEEENS_12float_e4m3_tENS5_IJlSB_lEEESK_SL_NS4_8TiledMMAINS4_8MMA_AtomIJNS4_4SM904GMMA30MMA_64x64x32_F32E4M3E4M3_SS_TNILNSP_7ScaleInE1ELSR_1EEEEEENS4_6LayoutINS5_IJNSA_ILi2EEESB_SB_EEENS5_IJSB_NSA_ILi0EEESX_EEEEENS5_IJNS4_10UnderscoreES10_S10_EEEEENS4_23SM90_TMA_LOAD_MULTICASTENS4_14ComposedLayoutINS4_7SwizzleILi1ELi4ELi3EEENS4_18smem_ptr_flag_bitsILi8EEENSU_INS5_IJSC_SI_EEENS5_IJSI_SB_EEEEEEEvNS4_8identityENS4_13SM90_TMA_LOADES1C_vS1D_EENS_8epilogue10collective6detail29Sm90TmaWarpSpecializedAdapterINS1H_15DefaultEpilogueISK_SL_SL_NS1G_6thread17LinearCombinationISK_Li1EffLNS1L_9ScaleType4KindE0ELNS_15FloatRoundStyleE2ESK_EENS1_15EpilogueDefaultEEEEEvvEEEEvNT_6ParamsE --------------------------
	.section	.nv.constant0._ZN7cutlass13device_kernelINS_4gemm6kernel13GemmUniversalIN4cute5tupleIJiiiiEEENS1_10collective13CollectiveMmaINS1_37MainloopSm90TmaGmmaWarpSpecializedFP8ILi22ENS5_IJNS4_1CILi1EEENSA_ILi8EEESB_EEENS1_35KernelTmaWarpSpecializedCooperativeEEENS5_IJNSA_ILi256EEENSA_ILi64EEENSA_ILi32EEEEEENS_12float_e4m3_tENS5_IJlSB_lEEESK_SL_NS4_8TiledMMAINS4_8MMA_AtomIJNS4_4SM904GMMA30MMA_64x64x32_F32E4M3E4M3_SS_TNILNSP_7ScaleInE1ELSR_1EEEEEENS4_6LayoutINS5_IJNSA_ILi2EEESB_SB_EEENS5_IJSB_NSA_ILi0EEESX_EEEEENS5_IJNS4_10UnderscoreES10_S10_EEEEENS4_23SM90_TMA_LOAD_MULTICASTENS4_14ComposedLayoutINS4_7SwizzleILi1ELi4ELi3EEENS4_18smem_ptr_flag_bitsILi8EEENSU_INS5_IJSC_SI_EEENS5_IJSI_SB_EEEEEEEvNS4_8identityENS4_13SM90_TMA_LOADES1C_vS1D_EENS_8epilogue10collective6detail29Sm90TmaWarpSpecializedAdapterINS1H_15DefaultEpilogueISK_SL_SL_NS1G_6thread17LinearCombinationISK_Li1EffLNS1L_9ScaleType4KindE0ELNS_15FloatRoundStyleE2ESK_EENS1_15EpilogueDefaultEEEEEvvEEEEvNT_6ParamsE,"a",@progbits
	.sectionflags	@""
	.align	4
.nv.constant0._ZN7cutlass13device_kernelINS_4gemm6kernel13GemmUniversalIN4cute5tupleIJiiiiEEENS1_10collective13CollectiveMmaINS1_37MainloopSm90TmaGmmaWarpSpecializedFP8ILi22ENS5_IJNS4_1CILi1EEENSA_ILi8EEESB_EEENS1_35KernelTmaWarpSpecializedCooperativeEEENS5_IJNSA_ILi256EEENSA_ILi64EEENSA_ILi32EEEEEENS_12float_e4m3_tENS5_IJlSB_lEEESK_SL_NS4_8TiledMMAINS4_8MMA_AtomIJNS4_4SM904GMMA30MMA_64x64x32_F32E4M3E4M3_SS_TNILNSP_7ScaleInE1ELSR_1EEEEEENS4_6LayoutINS5_IJNSA_ILi2EEESB_SB_EEENS5_IJSB_NSA_ILi0EEESX_EEEEENS5_IJNS4_10UnderscoreES10_S10_EEEEENS4_23SM90_TMA_LOAD_MULTICASTENS4_14ComposedLayoutINS4_7SwizzleILi1ELi4ELi3EEENS4_18smem_ptr_flag_bitsILi8EEENSU_INS5_IJSC_SI_EEENS5_IJSI_SB_EEEEEEEvNS4_8identityENS4_13SM90_TMA_LOADES1C_vS1D_EENS_8epilogue10collective6detail29Sm90TmaWarpSpecializedAdapterINS1H_15DefaultEpilogueISK_SL_SL_NS1G_6thread17LinearCombinationISK_Li1EffLNS1L_9ScaleType4KindE0ELNS_15FloatRoundStyleE2ESK_EENS1_15EpilogueDefaultEEEEEvvEEEEvNT_6ParamsE:
	.zero		1664


//--------------------- SYMBOLS --------------------------

	.type		.nv.reservedSmem.offset0,@object
	.size		.nv.reservedSmem.offset0,0x4
